	.target	sm_90a

	.elftype	@"ET_EXEC"


//--------------------- .note.nv.tkinfo           --------------------------
	.section	.note.nv.tkinfo,"",@"SHT_NOTE"
	.sectionflags	@"SHF_NOTE_NV_TKINFO"
	.tkinfo
        /*0018*/ 	.word	0x00000002
        /*0030*/ 	.string	""
        /*0030*/ 	.string	"ptxas"
        /*0030*/ 	.string	"Cuda compilation tools, release 13.0, V13.0.88"
        /*0030*/ 	.string	"Build cuda_13.0.r13.0/compiler.36424714_0"
        /*0030*/ 	.string	"-arch sm_90a -m 64 "



//--------------------- .note.nv.cuinfo           --------------------------
	.section	.note.nv.cuinfo,"",@"SHT_NOTE"
	.sectionflags	@"SHF_NOTE_NV_CUINFO"
        /*0018*/ 	.short	0x0002
        /*001a*/ 	.short	0x005a
        /*001c*/ 	.short	0x0082
	.zero		2


//--------------------- .nv.info                  --------------------------
	.section	.nv.info,"",@"SHT_CUDA_INFO"
	.align	4


	//----- nvinfo : EIATTR_REGCOUNT
	.align		4
        /*0000*/ 	.byte	0x04, 0x2f
        /*0002*/ 	.short	(.L_15 - .L_14)
	.align		4
.L_14:
        /*0004*/ 	.word	index@(_ZN7cutlass13device_kernelINS_4gemm6kernel13GemmUniversalIN4cute5tupleIJiiiiEEENS1_10collective13CollectiveMmaINS1_34MainloopSm90TmaGmmaWarpSpecializedILi14ENS5_IJNS4_1CILi2EEENSA_ILi1EEESC_EEENS1_32KernelTmaWarpSpecializedPingpongEEENS5_IJNSA_ILi64EEESG_SG_EEENS_6half_tENS5_IJlSC_lEEESI_SJ_NS4_8TiledMMAINS4_8MMA_AtomIJNS4_4SM904GMMA25MMA_64x64x16_F32F16F16_SSILNSN_5MajorE0ELSP_0ELNSN_7ScaleInE1ELSQ_1EEEEEENS4_6LayoutINS5_IJSC_SC_SC_EEENS5_IJNSA_ILi0EEESV_SV_EEEEENS5_IJNS4_10UnderscoreESY_SY_EEEEENS4_13SM90_TMA_LOADENS4_14ComposedLayoutINS4_7SwizzleILi3ELi4ELi3EEENS4_18smem_ptr_flag_bitsILi16EEENST_INS5_IJNSA_ILi8EEESG_EEENS5_IJSG_SC_EEEEEEEvNS4_8identityENS4_23SM90_TMA_LOAD_MULTICASTES1B_vS1C_EENS_8epilogue10collective6detail29Sm90TmaWarpSpecializedAdapterINS1G_15DefaultEpilogueISI_SJ_SJ_NS1F_6thread17LinearCombinationISI_Li1EffLNS1K_9ScaleType4KindE0ELNS_15FloatRoundStyleE2ESI_EENS1_15EpilogueDefaultEEEEEvvEEEEvNT_6ParamsE)
        /*0008*/ 	.word	0x000000a8


	//----- nvinfo : EIATTR_FRAME_SIZE
	.align		4
.L_15:
        /*000c*/ 	.byte	0x04, 0x11
        /*000e*/ 	.short	(.L_17 - .L_16)
	.align		4
.L_16:
        /*0010*/ 	.word	index@(_ZN7cutlass13device_kernelINS_4gemm6kernel13GemmUniversalIN4cute5tupleIJiiiiEEENS1_10collective13CollectiveMmaINS1_34MainloopSm90TmaGmmaWarpSpecializedILi14ENS5_IJNS4_1CILi2EEENSA_ILi1EEESC_EEENS1_32KernelTmaWarpSpecializedPingpongEEENS5_IJNSA_ILi64EEESG_SG_EEENS_6half_tENS5_IJlSC_lEEESI_SJ_NS4_8TiledMMAINS4_8MMA_AtomIJNS4_4SM904GMMA25MMA_64x64x16_F32F16F16_SSILNSN_5MajorE0ELSP_0ELNSN_7ScaleInE1ELSQ_1EEEEEENS4_6LayoutINS5_IJSC_SC_SC_EEENS5_IJNSA_ILi0EEESV_SV_EEEEENS5_IJNS4_10UnderscoreESY_SY_EEEEENS4_13SM90_TMA_LOADENS4_14ComposedLayoutINS4_7SwizzleILi3ELi4ELi3EEENS4_18smem_ptr_flag_bitsILi16EEENST_INS5_IJNSA_ILi8EEESG_EEENS5_IJSG_SC_EEEEEEEvNS4_8identityENS4_23SM90_TMA_LOAD_MULTICASTES1B_vS1C_EENS_8epilogue10collective6detail29Sm90TmaWarpSpecializedAdapterINS1G_15DefaultEpilogueISI_SJ_SJ_NS1F_6thread17LinearCombinationISI_Li1EffLNS1K_9ScaleType4KindE0ELNS_15FloatRoundStyleE2ESI_EENS1_15EpilogueDefaultEEEEEvvEEEEvNT_6ParamsE)
        /*0014*/ 	.word	0x00000008


	//----- nvinfo : EIATTR_MIN_STACK_SIZE
	.align		4
.L_17:
        /*0018*/ 	.byte	0x04, 0x12
        /*001a*/ 	.short	(.L_19 - .L_18)
	.align		4
.L_18:
        /*001c*/ 	.word	index@(_ZN7cutlass13device_kernelINS_4gemm6kernel13GemmUniversalIN4cute5tupleIJiiiiEEENS1_10collective13CollectiveMmaINS1_34MainloopSm90TmaGmmaWarpSpecializedILi14ENS5_IJNS4_1CILi2EEENSA_ILi1EEESC_EEENS1_32KernelTmaWarpSpecializedPingpongEEENS5_IJNSA_ILi64EEESG_SG_EEENS_6half_tENS5_IJlSC_lEEESI_SJ_NS4_8TiledMMAINS4_8MMA_AtomIJNS4_4SM904GMMA25MMA_64x64x16_F32F16F16_SSILNSN_5MajorE0ELSP_0ELNSN_7ScaleInE1ELSQ_1EEEEEENS4_6LayoutINS5_IJSC_SC_SC_EEENS5_IJNSA_ILi0EEESV_SV_EEEEENS5_IJNS4_10UnderscoreESY_SY_EEEEENS4_13SM90_TMA_LOADENS4_14ComposedLayoutINS4_7SwizzleILi3ELi4ELi3EEENS4_18smem_ptr_flag_bitsILi16EEENST_INS5_IJNSA_ILi8EEESG_EEENS5_IJSG_SC_EEEEEEEvNS4_8identityENS4_23SM90_TMA_LOAD_MULTICASTES1B_vS1C_EENS_8epilogue10collective6detail29Sm90TmaWarpSpecializedAdapterINS1G_15DefaultEpilogueISI_SJ_SJ_NS1F_6thread17LinearCombinationISI_Li1EffLNS1K_9ScaleType4KindE0ELNS_15FloatRoundStyleE2ESI_EENS1_15EpilogueDefaultEEEEEvvEEEEvNT_6ParamsE)
        /*0020*/ 	.word	0x00000008
.L_19:


//--------------------- .nv.compat                --------------------------
	.section	.nv.compat,"",@"SHT_CUDA_COMPAT_INFO"
	.align	4
        /*0000*/ 	.byte	0x02, 0x09, 0x01, 0x00, 0x02, 0x02, 0x04, 0x00, 0x02, 0x05, 0x05, 0x00, 0x03, 0x07, 0x01, 0x01
        /*0010*/ 	.byte	0x02, 0x03, 0x01, 0x00, 0x02, 0x06, 0x01, 0x00, 0x04, 0x0b, 0x08, 0x00, 0x00, 0x00, 0x00, 0x00
        /*0020*/ 	.byte	0x00, 0x00, 0x00, 0x00


//--------------------- .nv.info._ZN7cutlass13device_kernelINS_4gemm6kernel13GemmUniversalIN4cute5tupleIJiiiiEEENS1_10collective13CollectiveMmaINS1_34MainloopSm90TmaGmmaWarpSpecializedILi14ENS5_IJNS4_1CILi2EEENSA_ILi1EEESC_EEENS1_32KernelTmaWarpSpecializedPingpongEEENS5_IJNSA_ILi64EEESG_SG_EEENS_6half_tENS5_IJlSC_lEEESI_SJ_NS4_8TiledMMAINS4_8MMA_AtomIJNS4_4SM904GMMA25MMA_64x64x16_F32F16F16_SSILNSN_5MajorE0ELSP_0ELNSN_7ScaleInE1ELSQ_1EEEEEENS4_6LayoutINS5_IJSC_SC_SC_EEENS5_IJNSA_ILi0EEESV_SV_EEEEENS5_IJNS4_10UnderscoreESY_SY_EEEEENS4_13SM90_TMA_LOADENS4_14ComposedLayoutINS4_7SwizzleILi3ELi4ELi3EEENS4_18smem_ptr_flag_bitsILi16EEENST_INS5_IJNSA_ILi8EEESG_EEENS5_IJSG_SC_EEEEEEEvNS4_8identityENS4_23SM90_TMA_LOAD_MULTICASTES1B_vS1C_EENS_8epilogue10collective6detail29Sm90TmaWarpSpecializedAdapterINS1G_15DefaultEpilogueISI_SJ_SJ_NS1F_6thread17LinearCombinationISI_Li1EffLNS1K_9ScaleType4KindE0ELNS_15FloatRoundStyleE2ESI_EENS1_15EpilogueDefaultEEEEEvvEEEEvNT_6ParamsE --------------------------
	.section	.nv.info._ZN7cutlass13device_kernelINS_4gemm6kernel13GemmUniversalIN4cute5tupleIJiiiiEEENS1_10collective13CollectiveMmaINS1_34MainloopSm90TmaGmmaWarpSpecializedILi14ENS5_IJNS4_1CILi2EEENSA_ILi1EEESC_EEENS1_32KernelTmaWarpSpecializedPingpongEEENS5_IJNSA_ILi64EEESG_SG_EEENS_6half_tENS5_IJlSC_lEEESI_SJ_NS4_8TiledMMAINS4_8MMA_AtomIJNS4_4SM904GMMA25MMA_64x64x16_F32F16F16_SSILNSN_5MajorE0ELSP_0ELNSN_7ScaleInE1ELSQ_1EEEEEENS4_6LayoutINS5_IJSC_SC_SC_EEENS5_IJNSA_ILi0EEESV_SV_EEEEENS5_IJNS4_10UnderscoreESY_SY_EEEEENS4_13SM90_TMA_LOADENS4_14ComposedLayoutINS4_7SwizzleILi3ELi4ELi3EEENS4_18smem_ptr_flag_bitsILi16EEENST_INS5_IJNSA_ILi8EEESG_EEENS5_IJSG_SC_EEEEEEEvNS4_8identityENS4_23SM90_TMA_LOAD_MULTICASTES1B_vS1C_EENS_8epilogue10collective6detail29Sm90TmaWarpSpecializedAdapterINS1G_15DefaultEpilogueISI_SJ_SJ_NS1F_6thread17LinearCombinationISI_Li1EffLNS1K_9ScaleType4KindE0ELNS_15FloatRoundStyleE2ESI_EENS1_15EpilogueDefaultEEEEEvvEEEEvNT_6ParamsE,"",@"SHT_CUDA_INFO"
	.sectionflags	@""
	.align	4


	//----- nvinfo : EIATTR_CUDA_API_VERSION
	.align		4
        /*0000*/ 	.byte	0x04, 0x37
        /*0002*/ 	.short	(.L_21 - .L_20)
.L_20:
        /*0004*/ 	.word	0x00000082


	//----- nvinfo : EIATTR_KPARAM_INFO
	.align		4
.L_21:
        /*0008*/ 	.byte	0x04, 0x17
        /*000a*/ 	.short	(.L_23 - .L_22)
.L_22:
        /*000c*/ 	.word	0x00000000
        /*0010*/ 	.short	0x0000
        /*0012*/ 	.short	0x0070
        /*0014*/ 	.byte	0x00, 0xf0, 0x01, 0x10


	//----- nvinfo : EIATTR_SPARSE_MMA_MASK
	.align		4
.L_23:
        /*0018*/ 	.byte	0x03, 0x50
        /*001a*/ 	.short	0x0000


	//----- nvinfo : EIATTR_MAXREG_COUNT
	.align		4
        /*001c*/ 	.byte	0x03, 0x1b
        /*001e*/ 	.short	0x00a8


	//----- nvinfo : EIATTR_NUM_BARRIERS
	.align		4
        /*0020*/ 	.byte	0x02, 0x4c
        /*0022*/ 	.byte	0x01
	.zero		1


	//----- nvinfo : EIATTR_EXTERNS
	.align		4
        /*0024*/ 	.byte	0x04, 0x0f
        /*0026*/ 	.short	(.L_25 - .L_24)


	//   ....[0]....
	.align		4
.L_24:
        /*0028*/ 	.word	index@(__assertfail)


	//----- nvinfo : EIATTR_ANNOTATIONS
	.align		4
.L_25:
        /*002c*/ 	.byte	0x04, 0x55
        /*002e*/ 	.short	(.L_27 - .L_26)


	//   ....[0]....
.L_26:
        /*0030*/ 	.word	0x00000001
        /*0034*/ 	.byte	0x20, 0x0f, 0x00, 0x00, 0x01, 0x00, 0x00, 0x00, 0x50, 0x47, 0x00, 0x00, 0x01, 0x00, 0x00, 0x00
        /*0044*/ 	.byte	0xd0, 0x53, 0x00, 0x00


	//----- nvinfo : EIATTR_MERCURY_ISA_VERSION
	.align		4
.L_27:
        /*0048*/ 	.byte	0x03, 0x5f
        /*004a*/ 	.short	0x0101


	//----- nvinfo : EIATTR_INT_WARP_WIDE_INSTR_OFFSETS
	.align		4
        /*004c*/ 	.byte	0x04, 0x31
        /*004e*/ 	.short	(.L_29 - .L_28)


	//   ....[0]....
.L_28:
        /*0050*/ 	.word	0x000006a0


	//   ....[1]....
        /*0054*/ 	.word	0x000006d0


	//   ....[2]....
        /*0058*/ 	.word	0x00000710


	//   ....[3]....
        /*005c*/ 	.word	0x00000840


	//   ....[4]....
        /*0060*/ 	.word	0x00000850


	//   ....[5]....
        /*0064*/ 	.word	0x00000860


	//   ....[6]....
        /*0068*/ 	.word	0x00000900


	//   ....[7]....
        /*006c*/ 	.word	0x00000940


	//----- nvinfo : EIATTR_COOP_GROUP_MASK_REGIDS
	.align		4
.L_29:
        /*0070*/ 	.byte	0x04, 0x29
        /*0072*/ 	.short	(.L_31 - .L_30)


	//   ....[0]....
.L_30:
        /*0074*/ 	.word	0xffffffff


	//   ....[1]....
        /*0078*/ 	.word	0xffffffff


	//   ....[2]....
        /*007c*/ 	.word	0xffffffff


	//   ....[3]....
        /*0080*/ 	.word	0xffffffff


	//   ....[4]....
        /*0084*/ 	.word	0xffffffff


	//   ....[5]....
        /*0088*/ 	.word	0xffffffff


	//   ....[6]....
        /*008c*/ 	.word	0xffffffff


	//----- nvinfo : EIATTR_COOP_GROUP_INSTR_OFFSETS
	.align		4
.L_31:
        /*0090*/ 	.byte	0x04, 0x28
        /*0092*/ 	.short	(.L_33 - .L_32)


	//   ....[0]....
.L_32:
        /*0094*/ 	.word	0x00000070


	//   ....[1]....
        /*0098*/ 	.word	0x00000080


	//   ....[2]....
        /*009c*/ 	.word	0x00000140


	//   ....[3]....
        /*00a0*/ 	.word	0x00000460


	//   ....[4]....
        /*00a4*/ 	.word	0x000004a0


	//   ....[5]....
        /*00a8*/ 	.word	0x00000880


	//   ....[6]....
        /*00ac*/ 	.word	0x00000ac0


	//----- nvinfo : EIATTR_REG_RECONFIG
	.align		4
.L_33:
        /*00b0*/ 	.byte	0x01, 0x54
	.zero		2


	//----- nvinfo : EIATTR_SYSCALL_OFFSETS
	.align		4
        /*00b4*/ 	.byte	0x04, 0x46
        /*00b6*/ 	.short	(.L_35 - .L_34)


	//   ....[0]....
.L_34:
        /*00b8*/ 	.word	0x000019e0


	//----- nvinfo : EIATTR_MBARRIER_INSTR_OFFSETS
	.align		4
.L_35:
        /*00bc*/ 	.byte	0x04, 0x39
        /*00be*/ 	.short	(.L_37 - .L_36)


	//   ....[0]....
.L_36:
        /*00c0*/ 	.word	0x00000280
        /*00c4*/ 	.word	0x000000ff
        /*00c8*/ 	.word	0x00000000
        /*00cc*/ 	.short	0x0100
        /*00ce*/ 	.byte	0x08
	.zero		1


	//   ....[1]....
        /*00d0*/ 	.word	0x00000290
        /*00d4*/ 	.word	0x000000ff
        /*00d8*/ 	.word	0x00000070
        /*00dc*/ 	.short	0x0100
        /*00de*/ 	.byte	0x08
	.zero		1


	//   ....[2]....
        /*00e0*/ 	.word	0x000002a0
        /*00e4*/ 	.word	0x000000ff
        /*00e8*/ 	.word	0x00000008
        /*00ec*/ 	.short	0x0100
        /*00ee*/ 	.byte	0x08
	.zero		1


	//   ....[3]....
        /*00f0*/ 	.word	0x000002b0
        /*00f4*/ 	.word	0x000000ff
        /*00f8*/ 	.word	0x00000078
        /*00fc*/ 	.short	0x0100
        /*00fe*/ 	.byte	0x08
	.zero		1


	//   ....[4]....
        /*0100*/ 	.word	0x000002c0
        /*0104*/ 	.word	0x000000ff
        /*0108*/ 	.word	0x00000010
        /*010c*/ 	.short	0x0100
        /*010e*/ 	.byte	0x08
	.zero		1


	//   ....[5]....
        /*0110*/ 	.word	0x000002d0
        /*0114*/ 	.word	0x000000ff
        /*0118*/ 	.word	0x00000080
        /*011c*/ 	.short	0x0100
        /*011e*/ 	.byte	0x08
	.zero		1


	//   ....[6]....
        /*0120*/ 	.word	0x000002e0
        /*0124*/ 	.word	0x000000ff
        /*0128*/ 	.word	0x00000018
        /*012c*/ 	.short	0x0100
        /*012e*/ 	.byte	0x08
	.zero		1


	//   ....[7]....
        /*0130*/ 	.word	0x000002f0
        /*0134*/ 	.word	0x000000ff
        /*0138*/ 	.word	0x00000088
        /*013c*/ 	.short	0x0100
        /*013e*/ 	.byte	0x08
	.zero		1


	//   ....[8]....
        /*0140*/ 	.word	0x00000300
        /*0144*/ 	.word	0x000000ff
        /*0148*/ 	.word	0x00000020
        /*014c*/ 	.short	0x0100
        /*014e*/ 	.byte	0x08
	.zero		1


	//   ....[9]....
        /*0150*/ 	.word	0x00000310
        /*0154*/ 	.word	0x000000ff
        /*0158*/ 	.word	0x00000090
        /*015c*/ 	.short	0x0100
        /*015e*/ 	.byte	0x08
	.zero		1


	//   ....[10]....
        /*0160*/ 	.word	0x00000320
        /*0164*/ 	.word	0x000000ff
        /*0168*/ 	.word	0x00000028
        /*016c*/ 	.short	0x0100
        /*016e*/ 	.byte	0x08
	.zero		1


	//   ....[11]....
        /*0170*/ 	.word	0x00000330
        /*0174*/ 	.word	0x000000ff
        /*0178*/ 	.word	0x00000098
        /*017c*/ 	.short	0x0100
        /*017e*/ 	.byte	0x08
	.zero		1


	//   ....[12]....
        /*0180*/ 	.word	0x00000340
        /*0184*/ 	.word	0x000000ff
        /*0188*/ 	.word	0x00000030
        /*018c*/ 	.short	0x0100
        /*018e*/ 	.byte	0x08
	.zero		1


	//   ....[13]....
        /*0190*/ 	.word	0x00000350
        /*0194*/ 	.word	0x000000ff
        /*0198*/ 	.word	0x000000a0
        /*019c*/ 	.short	0x0100
        /*019e*/ 	.byte	0x08
	.zero		1


	//   ....[14]....
        /*01a0*/ 	.word	0x00000360
        /*01a4*/ 	.word	0x000000ff
        /*01a8*/ 	.word	0x00000038
        /*01ac*/ 	.short	0x0100
        /*01ae*/ 	.byte	0x08
	.zero		1


	//   ....[15]....
        /*01b0*/ 	.word	0x00000370
        /*01b4*/ 	.word	0x000000ff
        /*01b8*/ 	.word	0x000000a8
        /*01bc*/ 	.short	0x0100
        /*01be*/ 	.byte	0x08
	.zero		1


	//   ....[16]....
        /*01c0*/ 	.word	0x00000380
        /*01c4*/ 	.word	0x000000ff
        /*01c8*/ 	.word	0x00000040
        /*01cc*/ 	.short	0x0100
        /*01ce*/ 	.byte	0x08
	.zero		1


	//   ....[17]....
        /*01d0*/ 	.word	0x00000390
        /*01d4*/ 	.word	0x000000ff
        /*01d8*/ 	.word	0x000000b0
        /*01dc*/ 	.short	0x0100
        /*01de*/ 	.byte	0x08
	.zero		1


	//   ....[18]....
        /*01e0*/ 	.word	0x000003a0
        /*01e4*/ 	.word	0x000000ff
        /*01e8*/ 	.word	0x00000048
        /*01ec*/ 	.short	0x0100
        /*01ee*/ 	.byte	0x08
	.zero		1


	//   ....[19]....
        /*01f0*/ 	.word	0x000003b0
        /*01f4*/ 	.word	0x000000ff
        /*01f8*/ 	.word	0x000000b8
        /*01fc*/ 	.short	0x0100
        /*01fe*/ 	.byte	0x08
	.zero		1


	//   ....[20]....
        /*0200*/ 	.word	0x000003c0
        /*0204*/ 	.word	0x000000ff
        /*0208*/ 	.word	0x00000050
        /*020c*/ 	.short	0x0100
        /*020e*/ 	.byte	0x08
	.zero		1


	//   ....[21]....
        /*0210*/ 	.word	0x000003d0
        /*0214*/ 	.word	0x000000ff
        /*0218*/ 	.word	0x000000c0
        /*021c*/ 	.short	0x0100
        /*021e*/ 	.byte	0x08
	.zero		1


	//   ....[22]....
        /*0220*/ 	.word	0x000003e0
        /*0224*/ 	.word	0x000000ff
        /*0228*/ 	.word	0x00000058
        /*022c*/ 	.short	0x0100
        /*022e*/ 	.byte	0x08
	.zero		1


	//   ....[23]....
        /*0230*/ 	.word	0x000003f0
        /*0234*/ 	.word	0x000000ff
        /*0238*/ 	.word	0x000000c8
        /*023c*/ 	.short	0x0100
        /*023e*/ 	.byte	0x08
	.zero		1


	//   ....[24]....
        /*0240*/ 	.word	0x00000400
        /*0244*/ 	.word	0x000000ff
        /*0248*/ 	.word	0x00000060
        /*024c*/ 	.short	0x0100
        /*024e*/ 	.byte	0x08
	.zero		1


	//   ....[25]....
        /*0250*/ 	.word	0x00000410
        /*0254*/ 	.word	0x000000ff
        /*0258*/ 	.word	0x000000d0
        /*025c*/ 	.short	0x0100
        /*025e*/ 	.byte	0x08
	.zero		1


	//   ....[26]....
        /*0260*/ 	.word	0x00000420
        /*0264*/ 	.word	0x000000ff
        /*0268*/ 	.word	0x00000068
        /*026c*/ 	.short	0x0100
        /*026e*/ 	.byte	0x08
	.zero		1


	//   ....[27]....
        /*0270*/ 	.word	0x00000430
        /*0274*/ 	.word	0x000000ff
        /*0278*/ 	.word	0x000000d8
        /*027c*/ 	.short	0x0100
        /*027e*/ 	.byte	0x08
	.zero		1


	//   ....[28]....
        /*0280*/ 	.word	0x00000970
        /*0284*/ 	.word	0x000000ff
        /*0288*/ 	.word	0x00000110
        /*028c*/ 	.short	0x0100
        /*028e*/ 	.byte	0x08
	.zero		1


	//   ....[29]....
        /*0290*/ 	.word	0x00000a00
        /*0294*/ 	.word	0x000000ff
        /*0298*/ 	.word	0x00000118
        /*029c*/ 	.short	0x0100
        /*029e*/ 	.byte	0x08
	.zero		1


	//   ....[30]....
        /*02a0*/ 	.word	0x00000a40
        /*02a4*/ 	.word	0x000000ff
        /*02a8*/ 	.word	0x000000f0
        /*02ac*/ 	.short	0x0100
        /*02ae*/ 	.byte	0x09
	.zero		1


	//   ....[31]....
        /*02b0*/ 	.word	0x00000a50
        /*02b4*/ 	.word	0x000000ff
        /*02b8*/ 	.word	0x000000f8
        /*02bc*/ 	.short	0x0100
        /*02be*/ 	.byte	0x09
	.zero		1


	//   ....[32]....
        /*02c0*/ 	.word	0x00000a60
        /*02c4*/ 	.word	0x000000ff
        /*02c8*/ 	.word	0x00000100
        /*02cc*/ 	.short	0x0100
        /*02ce*/ 	.byte	0x09
	.zero		1


	//   ....[33]....
        /*02d0*/ 	.word	0x00000a70
        /*02d4*/ 	.word	0x000000ff
        /*02d8*/ 	.word	0x00000108
        /*02dc*/ 	.short	0x0100
        /*02de*/ 	.byte	0x09
	.zero		1


	//   ....[34]....
        /*02e0*/ 	.word	0x000018c0
        /*02e4*/ 	.word	0x0000003f
        /*02e8*/ 	.word	0x00000000
        /*02ec*/ 	.short	0x010a
        /*02ee*/ 	.byte	0x2a
	.zero		1


	//   ....[35]....
        /*02f0*/ 	.word	0x00001a60
        /*02f4*/ 	.word	0x00000003
        /*02f8*/ 	.word	0x00000000
        /*02fc*/ 	.short	0x010a
        /*02fe*/ 	.byte	0x3f
	.zero		1


	//   ....[36]....
        /*0300*/ 	.word	0x00001aa0
        /*0304*/ 	.word	0x00000003
        /*0308*/ 	.word	0x00000000
        /*030c*/ 	.short	0x010a
        /*030e*/ 	.byte	0x3f
	.zero		1


	//   ....[37]....
        /*0310*/ 	.word	0x00001da0
        /*0314*/ 	.word	0x000000ff
        /*0318*/ 	.word	0x00000000
        /*031c*/ 	.short	0x010a
        /*031e*/ 	.byte	0x04
	.zero		1


	//   ....[38]....
        /*0320*/ 	.word	0x00001de0
        /*0324*/ 	.word	0x000000ff
        /*0328*/ 	.word	0x00000000
        /*032c*/ 	.short	0x010a
        /*032e*/ 	.byte	0x04
	.zero		1


	//   ....[39]....
        /*0330*/ 	.word	0x00002040
        /*0334*/ 	.word	0x00000005
        /*0338*/ 	.word	0x00000000
        /*033c*/ 	.short	0x0101
        /*033e*/ 	.byte	0x3f
	.zero		1


	//   ....[40]....
        /*0340*/ 	.word	0x00002140
        /*0344*/ 	.word	0x00000040
        /*0348*/ 	.word	0x00000000
        /*034c*/ 	.short	0x0101
        /*034e*/ 	.byte	0x2f
	.zero		1


	//   ....[41]....
        /*0350*/ 	.word	0x00002260
        /*0354*/ 	.word	0x00000000
        /*0358*/ 	.word	0x00000000
        /*035c*/ 	.short	0x0101
        /*035e*/ 	.byte	0x3f
	.zero		1


	//   ....[42]....
        /*0360*/ 	.word	0x00002320
        /*0364*/ 	.word	0x0000003f
        /*0368*/ 	.word	0x00000010
        /*036c*/ 	.short	0x010a
        /*036e*/ 	.byte	0x2a
	.zero		1


	//   ....[43]....
        /*0370*/ 	.word	0x00004770
        /*0374*/ 	.word	0x00000042
        /*0378*/ 	.word	0x00000000
        /*037c*/ 	.short	0x0101
        /*037e*/ 	.byte	0x2f
	.zero		1


	//   ....[44]....
        /*0380*/ 	.word	0x00005120
        /*0384*/ 	.word	0x0000000c
        /*0388*/ 	.word	0x00000070
        /*038c*/ 	.short	0x010a
        /*038e*/ 	.byte	0x3f
	.zero		1


	//   ....[45]....
        /*0390*/ 	.word	0x000054f0
        /*0394*/ 	.word	0x00000004
        /*0398*/ 	.word	0x00000118
        /*039c*/ 	.short	0x0101
        /*039e*/ 	.byte	0x3f
	.zero		1


	//   ....[46]....
        /*03a0*/ 	.word	0x00005c80
        /*03a4*/ 	.word	0x00000007
        /*03a8*/ 	.word	0x00000000
        /*03ac*/ 	.short	0x010a
        /*03ae*/ 	.byte	0x3f
	.zero		1


	//   ....[47]....
        /*03b0*/ 	.word	0x00005d00
        /*03b4*/ 	.word	0x00000009
        /*03b8*/ 	.word	0x00000000
        /*03bc*/ 	.short	0x010a
        /*03be*/ 	.byte	0x3f
	.zero		1


	//   ....[48]....
        /*03c0*/ 	.word	0x00005d90
        /*03c4*/ 	.word	0x00000006
        /*03c8*/ 	.word	0x00000000
        /*03cc*/ 	.short	0x010a
        /*03ce*/ 	.byte	0x3f
	.zero		1


	//   ....[49]....
        /*03d0*/ 	.word	0x00005e20
        /*03d4*/ 	.word	0x00000009
        /*03d8*/ 	.word	0x00000000
        /*03dc*/ 	.short	0x010a
        /*03de*/ 	.byte	0x3f
	.zero		1


	//   ....[50]....
        /*03e0*/ 	.word	0x00005eb0
        /*03e4*/ 	.word	0x00000006
        /*03e8*/ 	.word	0x00000000
        /*03ec*/ 	.short	0x010a
        /*03ee*/ 	.byte	0x3f
	.zero		1


	//   ....[51]....
        /*03f0*/ 	.word	0x00005f40
        /*03f4*/ 	.word	0x00000009
        /*03f8*/ 	.word	0x00000000
        /*03fc*/ 	.short	0x010a
        /*03fe*/ 	.byte	0x3f
	.zero		1


	//   ....[52]....
        /*0400*/ 	.word	0x00005fd0
        /*0404*/ 	.word	0x00000006
        /*0408*/ 	.word	0x00000000
        /*040c*/ 	.short	0x010a
        /*040e*/ 	.byte	0x3f
	.zero		1


	//   ....[53]....
        /*0410*/ 	.word	0x00006060
        /*0414*/ 	.word	0x00000009
        /*0418*/ 	.word	0x00000000
        /*041c*/ 	.short	0x010a
        /*041e*/ 	.byte	0x3f
	.zero		1


	//   ....[54]....
        /*0420*/ 	.word	0x000060f0
        /*0424*/ 	.word	0x00000006
        /*0428*/ 	.word	0x00000000
        /*042c*/ 	.short	0x010a
        /*042e*/ 	.byte	0x3f
	.zero		1


	//   ....[55]....
        /*0430*/ 	.word	0x00006180
        /*0434*/ 	.word	0x00000009
        /*0438*/ 	.word	0x00000000
        /*043c*/ 	.short	0x010a
        /*043e*/ 	.byte	0x3f
	.zero		1


	//   ....[56]....
        /*0440*/ 	.word	0x00006210
        /*0444*/ 	.word	0x00000006
        /*0448*/ 	.word	0x00000000
        /*044c*/ 	.short	0x010a
        /*044e*/ 	.byte	0x3f
	.zero		1


	//   ....[57]....
        /*0450*/ 	.word	0x000062a0
        /*0454*/ 	.word	0x00000009
        /*0458*/ 	.word	0x00000000
        /*045c*/ 	.short	0x010a
        /*045e*/ 	.byte	0x3f
	.zero		1


	//   ....[58]....
        /*0460*/ 	.word	0x00006330
        /*0464*/ 	.word	0x00000006
        /*0468*/ 	.word	0x00000000
        /*046c*/ 	.short	0x010a
        /*046e*/ 	.byte	0x3f
	.zero		1


	//   ....[59]....
        /*0470*/ 	.word	0x000063c0
        /*0474*/ 	.word	0x00000003
        /*0478*/ 	.word	0x00000000
        /*047c*/ 	.short	0x010a
        /*047e*/ 	.byte	0x3f
	.zero		1


	//   ....[60]....
        /*0480*/ 	.word	0x00006420
        /*0484*/ 	.word	0x00000041
        /*0488*/ 	.word	0x00000000
        /*048c*/ 	.short	0x010a
        /*048e*/ 	.byte	0x3f
	.zero		1


	//   ....[61]....
        /*0490*/ 	.word	0x00006470
        /*0494*/ 	.word	0x00000003
        /*0498*/ 	.word	0x00000000
        /*049c*/ 	.short	0x010a
        /*049e*/ 	.byte	0x3f
	.zero		1


	//   ....[62]....
        /*04a0*/ 	.word	0x000064d0
        /*04a4*/ 	.word	0x00000005
        /*04a8*/ 	.word	0x00000000
        /*04ac*/ 	.short	0x010a
        /*04ae*/ 	.byte	0x3f
	.zero		1


	//   ....[63]....
        /*04b0*/ 	.word	0x00006520
        /*04b4*/ 	.word	0x00000041
        /*04b8*/ 	.word	0x00000010
        /*04bc*/ 	.short	0x010a
        /*04be*/ 	.byte	0x3f
	.zero		1


	//   ....[64]....
        /*04c0*/ 	.word	0x000065f0
        /*04c4*/ 	.word	0x0000000c
        /*04c8*/ 	.word	0x00000070
        /*04cc*/ 	.short	0x010a
        /*04ce*/ 	.byte	0x3f
	.zero		1


	//   ....[65]....
        /*04d0*/ 	.word	0x000066c0
        /*04d4*/ 	.word	0x00000007
        /*04d8*/ 	.word	0x00000000
        /*04dc*/ 	.short	0x010a
        /*04de*/ 	.byte	0x3f
	.zero		1


	//   ....[66]....
        /*04e0*/ 	.word	0x00006710
        /*04e4*/ 	.word	0x00000009
        /*04e8*/ 	.word	0x00000000
        /*04ec*/ 	.short	0x010a
        /*04ee*/ 	.byte	0x3f
	.zero		1


	//   ....[67]....
        /*04f0*/ 	.word	0x00006760
        /*04f4*/ 	.word	0x00000006
        /*04f8*/ 	.word	0x00000000
        /*04fc*/ 	.short	0x010a
        /*04fe*/ 	.byte	0x3f
	.zero		1


	//   ....[68]....
        /*0500*/ 	.word	0x000067b0
        /*0504*/ 	.word	0x00000009
        /*0508*/ 	.word	0x00000000
        /*050c*/ 	.short	0x010a
        /*050e*/ 	.byte	0x3f
	.zero		1


	//   ....[69]....
        /*0510*/ 	.word	0x00006800
        /*0514*/ 	.word	0x00000006
        /*0518*/ 	.word	0x00000000
        /*051c*/ 	.short	0x010a
        /*051e*/ 	.byte	0x3f
	.zero		1


	//   ....[70]....
        /*0520*/ 	.word	0x00006850
        /*0524*/ 	.word	0x00000009
        /*0528*/ 	.word	0x00000000
        /*052c*/ 	.short	0x010a
        /*052e*/ 	.byte	0x3f
	.zero		1


	//   ....[71]....
        /*0530*/ 	.word	0x000068a0
        /*0534*/ 	.word	0x00000006
        /*0538*/ 	.word	0x00000000
        /*053c*/ 	.short	0x010a
        /*053e*/ 	.byte	0x3f
	.zero		1


	//   ....[72]....
        /*0540*/ 	.word	0x000068f0
        /*0544*/ 	.word	0x00000009
        /*0548*/ 	.word	0x00000000
        /*054c*/ 	.short	0x010a
        /*054e*/ 	.byte	0x3f
	.zero		1


	//   ....[73]....
        /*0550*/ 	.word	0x00006940
        /*0554*/ 	.word	0x00000006
        /*0558*/ 	.word	0x00000000
        /*055c*/ 	.short	0x010a
        /*055e*/ 	.byte	0x3f
	.zero		1


	//   ....[74]....
        /*0560*/ 	.word	0x00006990
        /*0564*/ 	.word	0x00000009
        /*0568*/ 	.word	0x00000000
        /*056c*/ 	.short	0x010a
        /*056e*/ 	.byte	0x3f
	.zero		1


	//   ....[75]....
        /*0570*/ 	.word	0x000069e0
        /*0574*/ 	.word	0x00000006
        /*0578*/ 	.word	0x00000000
        /*057c*/ 	.short	0x010a
        /*057e*/ 	.byte	0x3f
	.zero		1


	//   ....[76]....
        /*0580*/ 	.word	0x00006a30
        /*0584*/ 	.word	0x00000009
        /*0588*/ 	.word	0x00000000
        /*058c*/ 	.short	0x010a
        /*058e*/ 	.byte	0x3f
	.zero		1


	//   ....[77]....
        /*0590*/ 	.word	0x00006a80
        /*0594*/ 	.word	0x00000006
        /*0598*/ 	.word	0x00000000
        /*059c*/ 	.short	0x010a
        /*059e*/ 	.byte	0x3f
	.zero		1


	//----- nvinfo : EIATTR_NUM_MBARRIERS
	.align		4
.L_37:
        /*05a0*/ 	.byte	0x03, 0x38
        /*05a2*/ 	.short	0x0022


	//----- nvinfo : EIATTR_EXIT_INSTR_OFFSETS
	.align		4
        /*05a4*/ 	.byte	0x04, 0x1c
        /*05a6*/ 	.short	(.L_39 - .L_38)


	//   ....[0]....
.L_38:
        /*05a8*/ 	.word	0x00001570


	//   ....[1]....
        /*05ac*/ 	.word	0x000015d0


	//   ....[2]....
        /*05b0*/ 	.word	0x00004e00


	//   ....[3]....
        /*05b4*/ 	.word	0x00004e30


	//   ....[4]....
        /*05b8*/ 	.word	0x00006410


	//----- nvinfo : EIATTR_MAX_THREADS
	.align		4
.L_39:
        /*05bc*/ 	.byte	0x04, 0x05
        /*05be*/ 	.short	(.L_41 - .L_40)
.L_40:
        /*05c0*/ 	.word	0x00000180
        /*05c4*/ 	.word	0x00000001
        /*05c8*/ 	.word	0x00000001


	//----- nvinfo : EIATTR_CRS_STACK_SIZE
	.align		4
.L_41:
        /*05cc*/ 	.byte	0x04, 0x1e
        /*05ce*/ 	.short	(.L_43 - .L_42)
.L_42:
        /*05d0*/ 	.word	0x00000000


	//----- nvinfo : EIATTR_CBANK_PARAM_SIZE
	.align		4
.L_43:
        /*05d4*/ 	.byte	0x03, 0x19
        /*05d6*/ 	.short	0x0470


	//----- nvinfo : EIATTR_PARAM_CBANK
	.align		4
        /*05d8*/ 	.byte	0x04, 0x0a
        /*05da*/ 	.short	(.L_45 - .L_44)
	.align		4
.L_44:
        /*05dc*/ 	.word	index@(.nv.constant0._ZN7cutlass13device_kernelINS_4gemm6kernel13GemmUniversalIN4cute5tupleIJiiiiEEENS1_10collective13CollectiveMmaINS1_34MainloopSm90TmaGmmaWarpSpecializedILi14ENS5_IJNS4_1CILi2EEENSA_ILi1EEESC_EEENS1_32KernelTmaWarpSpecializedPingpongEEENS5_IJNSA_ILi64EEESG_SG_EEENS_6half_tENS5_IJlSC_lEEESI_SJ_NS4_8TiledMMAINS4_8MMA_AtomIJNS4_4SM904GMMA25MMA_64x64x16_F32F16F16_SSILNSN_5MajorE0ELSP_0ELNSN_7ScaleInE1ELSQ_1EEEEEENS4_6LayoutINS5_IJSC_SC_SC_EEENS5_IJNSA_ILi0EEESV_SV_EEEEENS5_IJNS4_10UnderscoreESY_SY_EEEEENS4_13SM90_TMA_LOADENS4_14ComposedLayoutINS4_7SwizzleILi3ELi4ELi3EEENS4_18smem_ptr_flag_bitsILi16EEENST_INS5_IJNSA_ILi8EEESG_EEENS5_IJSG_SC_EEEEEEEvNS4_8identityENS4_23SM90_TMA_LOAD_MULTICASTES1B_vS1C_EENS_8epilogue10collective6detail29Sm90TmaWarpSpecializedAdapterINS1G_15DefaultEpilogueISI_SJ_SJ_NS1F_6thread17LinearCombinationISI_Li1EffLNS1K_9ScaleType4KindE0ELNS_15FloatRoundStyleE2ESI_EENS1_15EpilogueDefaultEEEEEvvEEEEvNT_6ParamsE)
        /*05e0*/ 	.short	0x0210
        /*05e2*/ 	.short	0x0470


	//----- nvinfo : EIATTR_SW_WAR
	.align		4
.L_45:
        /*05e4*/ 	.byte	0x04, 0x36
        /*05e6*/ 	.short	(.L_47 - .L_46)
.L_46:
        /*05e8*/ 	.word	0x00000008
.L_47:


//--------------------- .nv.callgraph             --------------------------
	.section	.nv.callgraph,"",@"SHT_CUDA_CALLGRAPH"
	.align	4
	.sectionentsize	8
	.align		4
        /*0000*/ 	.word	0x00000000
	.align		4
        /*0004*/ 	.word	0xffffffff
	.align		4
        /*0008*/ 	.word	index@(_ZN7cutlass13device_kernelINS_4gemm6kernel13GemmUniversalIN4cute5tupleIJiiiiEEENS1_10collective13CollectiveMmaINS1_34MainloopSm90TmaGmmaWarpSpecializedILi14ENS5_IJNS4_1CILi2EEENSA_ILi1EEESC_EEENS1_32KernelTmaWarpSpecializedPingpongEEENS5_IJNSA_ILi64EEESG_SG_EEENS_6half_tENS5_IJlSC_lEEESI_SJ_NS4_8TiledMMAINS4_8MMA_AtomIJNS4_4SM904GMMA25MMA_64x64x16_F32F16F16_SSILNSN_5MajorE0ELSP_0ELNSN_7ScaleInE1ELSQ_1EEEEEENS4_6LayoutINS5_IJSC_SC_SC_EEENS5_IJNSA_ILi0EEESV_SV_EEEEENS5_IJNS4_10UnderscoreESY_SY_EEEEENS4_13SM90_TMA_LOADENS4_14ComposedLayoutINS4_7SwizzleILi3ELi4ELi3EEENS4_18smem_ptr_flag_bitsILi16EEENST_INS5_IJNSA_ILi8EEESG_EEENS5_IJSG_SC_EEEEEEEvNS4_8identityENS4_23SM90_TMA_LOAD_MULTICASTES1B_vS1C_EENS_8epilogue10collective6detail29Sm90TmaWarpSpecializedAdapterINS1G_15DefaultEpilogueISI_SJ_SJ_NS1F_6thread17LinearCombinationISI_Li1EffLNS1K_9ScaleType4KindE0ELNS_15FloatRoundStyleE2ESI_EENS1_15EpilogueDefaultEEEEEvvEEEEvNT_6ParamsE)
	.align		4
        /*000c*/ 	.word	index@(__assertfail)
	.align		4
        /*0010*/ 	.word	0x00000000
	.align		4
        /*0014*/ 	.word	0xfffffffe
	.align		4
        /*0018*/ 	.word	0x00000000
	.align		4
        /*001c*/ 	.word	0xfffffffd
	.align		4
        /*0020*/ 	.word	0x00000000
	.align		4
        /*0024*/ 	.word	0xfffffffc


//--------------------- .nv.constant4             --------------------------
	.section	.nv.constant4,"a",@progbits
	.align	8
	.align		8
.nv.constant4:
        /*0000*/ 	.dword	__assertfail
	.align		8
        /*0008*/ 	.dword	__unnamed_1
	.align		8
        /*0010*/ 	.dword	_ZN39_INTERNAL_c6d7e8fc_4_k_cu_dc254e8e_33864cuda3std3__45__cpo5beginE
	.align		8
        /*0018*/ 	.dword	_ZN39_INTERNAL_c6d7e8fc_4_k_cu_dc254e8e_33864cuda3std3__45__cpo3endE
	.align		8
        /*0020*/ 	.dword	_ZN39_INTERNAL_c6d7e8fc_4_k_cu_dc254e8e_33864cuda3std3__45__cpo6cbeginE
	.align		8
        /*0028*/ 	.dword	_ZN39_INTERNAL_c6d7e8fc_4_k_cu_dc254e8e_33864cuda3std3__45__cpo4cendE
	.align		8
        /*0030*/ 	.dword	_ZN39_INTERNAL_c6d7e8fc_4_k_cu_dc254e8e_33864cuda3std3__441_GLOBAL__N__c6d7e8fc_4_k_cu_dc254e8e_33866ignoreE
	.align		8
        /*0038*/ 	.dword	_ZN39_INTERNAL_c6d7e8fc_4_k_cu_dc254e8e_33864cuda3std3__419piecewise_constructE
	.align		8
        /*0040*/ 	.dword	_ZN39_INTERNAL_c6d7e8fc_4_k_cu_dc254e8e_33864cuda3std3__48in_placeE
	.align		8
        /*0048*/ 	.dword	_ZN39_INTERNAL_c6d7e8fc_4_k_cu_dc254e8e_33864cuda3std6ranges3__45__cpo4swapE
	.align		8
        /*0050*/ 	.dword	_ZN39_INTERNAL_c6d7e8fc_4_k_cu_dc254e8e_33864cuda3std6ranges3__45__cpo9iter_moveE
	.align		8
        /*0058*/ 	.dword	_ZN39_INTERNAL_c6d7e8fc_4_k_cu_dc254e8e_33864cute7productE
	.align		8
        /*0060*/ 	.dword	_ZN39_INTERNAL_c6d7e8fc_4_k_cu_dc254e8e_33864cute1_E
	.align		8
        /*0068*/ 	.dword	$str$22
	.align		8
        /*0070*/ 	.dword	$str$23


//--------------------- .text._ZN7cutlass13device_kernelINS_4gemm6kernel13GemmUniversalIN4cute5tupleIJiiiiEEENS1_10collective13CollectiveMmaINS1_34MainloopSm90TmaGmmaWarpSpecializedILi14ENS5_IJNS4_1CILi2EEENSA_ILi1EEESC_EEENS1_32KernelTmaWarpSpecializedPingpongEEENS5_IJNSA_ILi64EEESG_SG_EEENS_6half_tENS5_IJlSC_lEEESI_SJ_NS4_8TiledMMAINS4_8MMA_AtomIJNS4_4SM904GMMA25MMA_64x64x16_F32F16F16_SSILNSN_5MajorE0ELSP_0ELNSN_7ScaleInE1ELSQ_1EEEEEENS4_6LayoutINS5_IJSC_SC_SC_EEENS5_IJNSA_ILi0EEESV_SV_EEEEENS5_IJNS4_10UnderscoreESY_SY_EEEEENS4_13SM90_TMA_LOADENS4_14ComposedLayoutINS4_7SwizzleILi3ELi4ELi3EEENS4_18smem_ptr_flag_bitsILi16EEENST_INS5_IJNSA_ILi8EEESG_EEENS5_IJSG_SC_EEEEEEEvNS4_8identityENS4_23SM90_TMA_LOAD_MULTICASTES1B_vS1C_EENS_8epilogue10collective6detail29Sm90TmaWarpSpecializedAdapterINS1G_15DefaultEpilogueISI_SJ_SJ_NS1F_6thread17LinearCombinationISI_Li1EffLNS1K_9ScaleType4KindE0ELNS_15FloatRoundStyleE2ESI_EENS1_15EpilogueDefaultEEEEEvvEEEEvNT_6ParamsE --------------------------
	.section	.text._ZN7cutlass13device_kernelINS_4gemm6kernel13GemmUniversalIN4cute5tupleIJiiiiEEENS1_10collective13CollectiveMmaINS1_34MainloopSm90TmaGmmaWarpSpecializedILi14ENS5_IJNS4_1CILi2EEENSA_ILi1EEESC_EEENS1_32KernelTmaWarpSpecializedPingpongEEENS5_IJNSA_ILi64EEESG_SG_EEENS_6half_tENS5_IJlSC_lEEESI_SJ_NS4_8TiledMMAINS4_8MMA_AtomIJNS4_4SM904GMMA25MMA_64x64x16_F32F16F16_SSILNSN_5MajorE0ELSP_0ELNSN_7ScaleInE1ELSQ_1EEEEEENS4_6LayoutINS5_IJSC_SC_SC_EEENS5_IJNSA_ILi0EEESV_SV_EEEEENS5_IJNS4_10UnderscoreESY_SY_EEEEENS4_13SM90_TMA_LOADENS4_14ComposedLayoutINS4_7SwizzleILi3ELi4ELi3EEENS4_18smem_ptr_flag_bitsILi16EEENST_INS5_IJNSA_ILi8EEESG_EEENS5_IJSG_SC_EEEEEEEvNS4_8identityENS4_23SM90_TMA_LOAD_MULTICASTES1B_vS1C_EENS_8epilogue10collective6detail29Sm90TmaWarpSpecializedAdapterINS1G_15DefaultEpilogueISI_SJ_SJ_NS1F_6thread17LinearCombinationISI_Li1EffLNS1K_9ScaleType4KindE0ELNS_15FloatRoundStyleE2ESI_EENS1_15EpilogueDefaultEEEEEvvEEEEvNT_6ParamsE,"ax",@progbits
	.align	128
.text._ZN7cutlass13device_kernelINS_4gemm6kernel13GemmUniversalIN4cute5tupleIJiiiiEEENS1_10collective13CollectiveMmaINS1_34MainloopSm90TmaGmmaWarpSpecializedILi14ENS5_IJNS4_1CILi2EEENSA_ILi1EEESC_EEENS1_32KernelTmaWarpSpecializedPingpongEEENS5_IJNSA_ILi64EEESG_SG_EEENS_6half_tENS5_IJlSC_lEEESI_SJ_NS4_8TiledMMAINS4_8MMA_AtomIJNS4_4SM904GMMA25MMA_64x64x16_F32F16F16_SSILNSN_5MajorE0ELSP_0ELNSN_7ScaleInE1ELSQ_1EEEEEENS4_6LayoutINS5_IJSC_SC_SC_EEENS5_IJNSA_ILi0EEESV_SV_EEEEENS5_IJNS4_10UnderscoreESY_SY_EEEEENS4_13SM90_TMA_LOADENS4_14ComposedLayoutINS4_7SwizzleILi3ELi4ELi3EEENS4_18smem_ptr_flag_bitsILi16EEENST_INS5_IJNSA_ILi8EEESG_EEENS5_IJSG_SC_EEEEEEEvNS4_8identityENS4_23SM90_TMA_LOAD_MULTICASTES1B_vS1C_EENS_8epilogue10collective6detail29Sm90TmaWarpSpecializedAdapterINS1G_15DefaultEpilogueISI_SJ_SJ_NS1F_6thread17LinearCombinationISI_Li1EffLNS1K_9ScaleType4KindE0ELNS_15FloatRoundStyleE2ESI_EENS1_15EpilogueDefaultEEEEEvvEEEEvNT_6ParamsE:
        .type           _ZN7cutlass13device_kernelINS_4gemm6kernel13GemmUniversalIN4cute5tupleIJiiiiEEENS1_10collective13CollectiveMmaINS1_34MainloopSm90TmaGmmaWarpSpecializedILi14ENS5_IJNS4_1CILi2EEENSA_ILi1EEESC_EEENS1_32KernelTmaWarpSpecializedPingpongEEENS5_IJNSA_ILi64EEESG_SG_EEENS_6half_tENS5_IJlSC_lEEESI_SJ_NS4_8TiledMMAINS4_8MMA_AtomIJNS4_4SM904GMMA25MMA_64x64x16_F32F16F16_SSILNSN_5MajorE0ELSP_0ELNSN_7ScaleInE1ELSQ_1EEEEEENS4_6LayoutINS5_IJSC_SC_SC_EEENS5_IJNSA_ILi0EEESV_SV_EEEEENS5_IJNS4_10UnderscoreESY_SY_EEEEENS4_13SM90_TMA_LOADENS4_14ComposedLayoutINS4_7SwizzleILi3ELi4ELi3EEENS4_18smem_ptr_flag_bitsILi16EEENST_INS5_IJNSA_ILi8EEESG_EEENS5_IJSG_SC_EEEEEEEvNS4_8identityENS4_23SM90_TMA_LOAD_MULTICASTES1B_vS1C_EENS_8epilogue10collective6detail29Sm90TmaWarpSpecializedAdapterINS1G_15DefaultEpilogueISI_SJ_SJ_NS1F_6thread17LinearCombinationISI_Li1EffLNS1K_9ScaleType4KindE0ELNS_15FloatRoundStyleE2ESI_EENS1_15EpilogueDefaultEEEEEvvEEEEvNT_6ParamsE,@function
        .size           _ZN7cutlass13device_kernelINS_4gemm6kernel13GemmUniversalIN4cute5tupleIJiiiiEEENS1_10collective13CollectiveMmaINS1_34MainloopSm90TmaGmmaWarpSpecializedILi14ENS5_IJNS4_1CILi2EEENSA_ILi1EEESC_EEENS1_32KernelTmaWarpSpecializedPingpongEEENS5_IJNSA_ILi64EEESG_SG_EEENS_6half_tENS5_IJlSC_lEEESI_SJ_NS4_8TiledMMAINS4_8MMA_AtomIJNS4_4SM904GMMA25MMA_64x64x16_F32F16F16_SSILNSN_5MajorE0ELSP_0ELNSN_7ScaleInE1ELSQ_1EEEEEENS4_6LayoutINS5_IJSC_SC_SC_EEENS5_IJNSA_ILi0EEESV_SV_EEEEENS5_IJNS4_10UnderscoreESY_SY_EEEEENS4_13SM90_TMA_LOADENS4_14ComposedLayoutINS4_7SwizzleILi3ELi4ELi3EEENS4_18smem_ptr_flag_bitsILi16EEENST_INS5_IJNSA_ILi8EEESG_EEENS5_IJSG_SC_EEEEEEEvNS4_8identityENS4_23SM90_TMA_LOAD_MULTICASTES1B_vS1C_EENS_8epilogue10collective6detail29Sm90TmaWarpSpecializedAdapterINS1G_15DefaultEpilogueISI_SJ_SJ_NS1F_6thread17LinearCombinationISI_Li1EffLNS1K_9ScaleType4KindE0ELNS_15FloatRoundStyleE2ESI_EENS1_15EpilogueDefaultEEEEEvvEEEEvNT_6ParamsE,(.L_x_160 - _ZN7cutlass13device_kernelINS_4gemm6kernel13GemmUniversalIN4cute5tupleIJiiiiEEENS1_10collective13CollectiveMmaINS1_34MainloopSm90TmaGmmaWarpSpecializedILi14ENS5_IJNS4_1CILi2EEENSA_ILi1EEESC_EEENS1_32KernelTmaWarpSpecializedPingpongEEENS5_IJNSA_ILi64EEESG_SG_EEENS_6half_tENS5_IJlSC_lEEESI_SJ_NS4_8TiledMMAINS4_8MMA_AtomIJNS4_4SM904GMMA25MMA_64x64x16_F32F16F16_SSILNSN_5MajorE0ELSP_0ELNSN_7ScaleInE1ELSQ_1EEEEEENS4_6LayoutINS5_IJSC_SC_SC_EEENS5_IJNSA_ILi0EEESV_SV_EEEEENS5_IJNS4_10UnderscoreESY_SY_EEEEENS4_13SM90_TMA_LOADENS4_14ComposedLayoutINS4_7SwizzleILi3ELi4ELi3EEENS4_18smem_ptr_flag_bitsILi16EEENST_INS5_IJNSA_ILi8EEESG_EEENS5_IJSG_SC_EEEEEEEvNS4_8identityENS4_23SM90_TMA_LOAD_MULTICASTES1B_vS1C_EENS_8epilogue10collective6detail29Sm90TmaWarpSpecializedAdapterINS1G_15DefaultEpilogueISI_SJ_SJ_NS1F_6thread17LinearCombinationISI_Li1EffLNS1K_9ScaleType4KindE0ELNS_15FloatRoundStyleE2ESI_EENS1_15EpilogueDefaultEEEEEvvEEEEvNT_6ParamsE)
        .other          _ZN7cutlass13device_kernelINS_4gemm6kernel13GemmUniversalIN4cute5tupleIJiiiiEEENS1_10collective13CollectiveMmaINS1_34MainloopSm90TmaGmmaWarpSpecializedILi14ENS5_IJNS4_1CILi2EEENSA_ILi1EEESC_EEENS1_32KernelTmaWarpSpecializedPingpongEEENS5_IJNSA_ILi64EEESG_SG_EEENS_6half_tENS5_IJlSC_lEEESI_SJ_NS4_8TiledMMAINS4_8MMA_AtomIJNS4_4SM904GMMA25MMA_64x64x16_F32F16F16_SSILNSN_5MajorE0ELSP_0ELNSN_7ScaleInE1ELSQ_1EEEEEENS4_6LayoutINS5_IJSC_SC_SC_EEENS5_IJNSA_ILi0EEESV_SV_EEEEENS5_IJNS4_10UnderscoreESY_SY_EEEEENS4_13SM90_TMA_LOADENS4_14ComposedLayoutINS4_7SwizzleILi3ELi4ELi3EEENS4_18smem_ptr_flag_bitsILi16EEENST_INS5_IJNSA_ILi8EEESG_EEENS5_IJSG_SC_EEEEEEEvNS4_8identityENS4_23SM90_TMA_LOAD_MULTICASTES1B_vS1C_EENS_8epilogue10collective6detail29Sm90TmaWarpSpecializedAdapterINS1G_15DefaultEpilogueISI_SJ_SJ_NS1F_6thread17LinearCombinationISI_Li1EffLNS1K_9ScaleType4KindE0ELNS_15FloatRoundStyleE2ESI_EENS1_15EpilogueDefaultEEEEEvvEEEEvNT_6ParamsE,@"STO_CUDA_ENTRY STV_DEFAULT"
_ZN7cutlass13device_kernelINS_4gemm6kernel13GemmUniversalIN4cute5tupleIJiiiiEEENS1_10collective13CollectiveMmaINS1_34MainloopSm90TmaGmmaWarpSpecializedILi14ENS5_IJNS4_1CILi2EEENSA_ILi1EEESC_EEENS1_32KernelTmaWarpSpecializedPingpongEEENS5_IJNSA_ILi64EEESG_SG_EEENS_6half_tENS5_IJlSC_lEEESI_SJ_NS4_8TiledMMAINS4_8MMA_AtomIJNS4_4SM904GMMA25MMA_64x64x16_F32F16F16_SSILNSN_5MajorE0ELSP_0ELNSN_7ScaleInE1ELSQ_1EEEEEENS4_6LayoutINS5_IJSC_SC_SC_EEENS5_IJNSA_ILi0EEESV_SV_EEEEENS5_IJNS4_10UnderscoreESY_SY_EEEEENS4_13SM90_TMA_LOADENS4_14ComposedLayoutINS4_7SwizzleILi3ELi4ELi3EEENS4_18smem_ptr_flag_bitsILi16EEENST_INS5_IJNSA_ILi8EEESG_EEENS5_IJSG_SC_EEEEEEEvNS4_8identityENS4_23SM90_TMA_LOAD_MULTICASTES1B_vS1C_EENS_8epilogue10collective6detail29Sm90TmaWarpSpecializedAdapterINS1G_15DefaultEpilogueISI_SJ_SJ_NS1F_6thread17LinearCombinationISI_Li1EffLNS1K_9ScaleType4KindE0ELNS_15FloatRoundStyleE2ESI_EENS1_15EpilogueDefaultEEEEEvvEEEEvNT_6ParamsE:
[----:B------:R-:W0:Y:S02]  /*0000*/  LDC R1, c[0x0][0x28] ;  /* 0x00000a00ff017b82 */ /* 0x000e240000000800 */
[----:B0-----:R-:W-:Y:S01]  /*0010*/  VIADD R1, R1, 0xfffffff8 ;  /* 0xfffffff801017836 */ /* 0x001fe20000000000 */
[----:B------:R-:W0:Y:S01]  /*0020*/  S2R R4, SR_TID.X ;  /* 0x0000000000047919 */ /* 0x000e220000002100 */
[----:B------:R-:W-:Y:S01]  /*0030*/  ELECT P0, URZ, PT ;  /* 0x00000000003f782f */ /* 0x000fe20003800000 */
[----:B------:R-:W-:Y:S01]  /*0040*/  BSSY B0, `(.L_x_0) ;  /* 0x000000f000007945 */ /* 0x000fe20003800000 */
[--C-:B0-----:R-:W-:Y:S02]  /*0050*/  SHF.R.U32.HI R2, RZ, 0x5, R4.reuse ;  /* 0x00000005ff027819 */ /* 0x101fe40000011604 */
[----:B------:R-:W-:-:S03]  /*0060*/  SHF.R.U32.HI R7, RZ, 0x7, R4 ;  /* 0x00000007ff077819 */ /* 0x000fc60000011604 */
[----:B------:R-:W0:Y:S04]  /*0070*/  SHFL.IDX PT, R5, R2, RZ, 0x1f ;  /* 0x00001fff02057589 */ /* 0x000e2800000e0000 */
[----:B------:R1:W2:Y:S01]  /*0080*/  SHFL.IDX PT, R10, R7, RZ, 0x1f ;  /* 0x00001fff070a7589 */ /* 0x0002a200000e0000 */
[----:B0-----:R-:W-:-:S13]  /*0090*/  ISETP.NE.OR P0, PT, R5, RZ, !P0 ;  /* 0x000000ff0500720c */ /* 0x001fda0004705670 */
[----:B-12---:R-:W-:Y:S05]  /*00a0*/  @P0 BRA `(.L_x_1) ;  /* 0x0000000000200947 */ /* 0x006fea0003800000 */
[----:B------:R-:W-:Y:S02]  /*00b0*/  ULDC.64 UR4, c[0x0][0x198] ;  /* 0x0000660000047ab9 */ /* 0x000fe40000000a00 */
[----:B------:R-:W-:Y:S02]  /*00c0*/  UIADD3 UR6, UP0, UR4, 0xf0, URZ ;  /* 0x000000f004067890 */ /* 0x000fe4000ff1e03f */
[----:B------:R-:W-:Y:S02]  /*00d0*/  UIADD3 UR4, UP1, UR4, 0x1f0, URZ ;  /* 0x000001f004047890 */ /* 0x000fe4000ff3e03f */
[----:B------:R-:W-:Y:S02]  /*00e0*/  UIADD3.X UR7, URZ, UR5, URZ, UP0, !UPT ;  /* 0x000000053f077290 */ /* 0x000fe400087fe43f */
[----:B------:R-:W-:-:S07]  /*00f0*/  UIADD3.X UR5, URZ, UR5, URZ, UP1, !UPT ;  /* 0x000000053f057290 */ /* 0x000fce0008ffe43f */
[----:B------:R0:W-:Y:S02]  /*0100*/  UTMACCTL.PF [UR6] ;  /* 0x00000000060079b9 */ /* 0x0001e40008040000 */
[----:B------:R0:W-:Y:S02]  /*0110*/  UTMACCTL.PF [UR4] ;  /* 0x00000000040079b9 */ /* 0x0001e40008040000 */
[----:B0-----:R-:W-:Y:S01]  /*0120*/  NOP ;  /* 0x0000000000007918 */ /* 0x001fe20000000000 */
.L_x_1:
[----:B------:R-:W-:Y:S05]  /*0130*/  BSYNC B0 ;  /* 0x0000000000007941 */ /* 0x000fea0003800000 */
.L_x_0:
[----:B------:R-:W0:Y:S01]  /*0140*/  SHFL.IDX PT, R8, R2, RZ, 0x1f ;  /* 0x00001fff02087589 */ /* 0x000e2200000e0000 */
[----:B------:R-:W-:-:S04]  /*0150*/  SHF.R.S32.HI R3, RZ, 0x1f, R4 ;  /* 0x0000001fff037819 */ /* 0x000fc80000011404 */
[----:B------:R-:W-:Y:S02]  /*0160*/  LEA.HI R3, R3, R4, RZ, 0x7 ;  /* 0x0000000403037211 */ /* 0x000fe400078f38ff */
[----:B0-----:R-:W-:-:S13]  /*0170*/  ISETP.NE.AND P0, PT, R8, RZ, PT ;  /* 0x000000ff0800720c */ /* 0x001fda0003f05270 */
[----:B------:R-:W-:Y:S05]  /*0180*/  @P0 BRA `(.L_x_2) ;  /* 0x0000000000b40947 */ /* 0x000fea0003800000 */
[----:B------:R-:W-:Y:S01]  /*0190*/  ELECT P0, URZ, PT ;  /* 0x00000000003f782f */ /* 0x000fe20003800000 */
[----:B------:R-:W-:-:S12]  /*01a0*/  BSSY B0, `(.L_x_2) ;  /* 0x000002b000007945 */ /* 0x000fd80003800000 */
[----:B------:R-:W-:Y:S05]  /*01b0*/  @!P0 BRA `(.L_x_3) ;  /* 0x0000000000a48947 */ /* 0x000fea0003800000 */
[----:B------:R-:W0:Y:S01]  /*01c0*/  S2UR UR8, SR_CgaCtaId ;  /* 0x00000000000879c3 */ /* 0x000e220000008800 */
[----:B------:R-:W-:Y:S01]  /*01d0*/  UMOV UR4, 0x400 ;  /* 0x0000040000047882 */ /* 0x000fe20000000000 */
[----:B------:R-:W-:Y:S01]  /*01e0*/  UMOV UR5, 0x1 ;  /* 0x0000000100057882 */ /* 0x000fe20000000000 */
[----:B------:R-:W-:Y:S02]  /*01f0*/  UMOV UR6, 0x2 ;  /* 0x0000000200067882 */ /* 0x000fe40000000000 */
[----:B------:R-:W-:-:S04]  /*0200*/  UIADD3 UR6, -UR6, 0x100000, URZ ;  /* 0x0010000006067890 */ /* 0x000fc8000fffe13f */
[----:B------:R-:W-:Y:S02]  /*0210*/  USHF.L.U32 UR7, UR6, 0xb, URZ ;  /* 0x0000000b06077899 */ /* 0x000fe4000800063f */
[----:B------:R-:W-:Y:S02]  /*0220*/  USHF.L.U32 UR6, UR6, 0x1, URZ ;  /* 0x0000000106067899 */ /* 0x000fe4000800063f */
[----:B0-----:R-:W-:Y:S02]  /*0230*/  ULEA UR8, UR8, UR4, 0x18 ;  /* 0x0000000408087291 */ /* 0x001fe4000f8ec03f */
[----:B------:R-:W-:-:S04]  /*0240*/  UIADD3 UR4, -UR5, 0x100000, URZ ;  /* 0x0010000005047890 */ /* 0x000fc8000fffe13f */
[----:B------:R-:W-:Y:S02]  /*0250*/  USHF.L.U32 UR5, UR4, 0xb, URZ ;  /* 0x0000000b04057899 */ /* 0x000fe4000800063f */
[----:B------:R-:W-:Y:S01]  /*0260*/  USHF.L.U32 UR4, UR4, 0x1, URZ ;  /* 0x0000000104047899 */ /* 0x000fe2000800063f */
[----:B------:R-:W0:Y:S11]  /*0270*/  FENCE.VIEW.ASYNC.S ;  /* 0x00000000000073c6 */ /* 0x000e360000000000 */
[----:B0-----:R0:W1:Y:S01]  /*0280*/  SYNCS.EXCH.64 URZ, [UR8], UR4 ;  /* 0x00000004083f75b2 */ /* 0x0010620008000100 */
[----:B------:R0:W2:Y:S01]  /*0290*/  SYNCS.EXCH.64 URZ, [UR8+0x70], UR6 ;  /* 0x00007006083f75b2 */ /* 0x0000a20008000100 */
[----:B------:R0:W3:Y:S01]  /*02a0*/  SYNCS.EXCH.64 URZ, [UR8+0x8], UR4 ;  /* 0x00000804083f75b2 */ /* 0x0000e20008000100 */
[----:B------:R0:W4:Y:S01]  /*02b0*/  SYNCS.EXCH.64 URZ, [UR8+0x78], UR6 ;  /* 0x00007806083f75b2 */ /* 0x0001220008000100 */
[----:B------:R0:W0:Y:S01]  /*02c0*/  SYNCS.EXCH.64 URZ, [UR8+0x10], UR4 ;  /* 0x00001004083f75b2 */ /* 0x0000220008000100 */
        /* <DEDUP_REMOVED lines=23> */
[----:B-1234-:R-:W-:Y:S01]  /*0440*/  NOP ;  /* 0x0000000000007918 */ /* 0x01efe20000000000 */
.L_x_3:
[----:B0-----:R-:W-:Y:S05]  /*0450*/  BSYNC B0 ;  /* 0x0000000000007941 */ /* 0x001fea0003800000 */
.L_x_2:
[----:B------:R-:W0:Y:S01]  /*0460*/  SHFL.IDX PT, R13, R2, RZ, 0x1f ;  /* 0x00001fff020d7589 */ /* 0x000e2200000e0000 */
[----:B------:R-:W1:Y:S01]  /*0470*/  S2UR UR12, SR_CTAID.X ;  /* 0x00000000000c79c3 */ /* 0x000e620000002500 */
[----:B------:R-:W-:Y:S02]  /*0480*/  LOP3.LUT R3, R3, 0xffffff80, RZ, 0xc0, !PT ;  /* 0xffffff8003037812 */ /* 0x000fe400078ec0ff */
[----:B------:R-:W-:Y:S01]  /*0490*/  ELECT P0, URZ, PT ;  /* 0x00000000003f782f */ /* 0x000fe20003800000 */
[----:B------:R2:W3:Y:S01]  /*04a0*/  SHFL.IDX PT, R12, R2, RZ, 0x1f ;  /* 0x00001fff020c7589 */ /* 0x0004e200000e0000 */
[----:B------:R-:W-:Y:S01]  /*04b0*/  ELECT P1, URZ, PT ;  /* 0x00000000003f782f */ /* 0x000fe20003820000 */
[----:B------:R-:W-:Y:S01]  /*04c0*/  NOP ;  /* 0x0000000000007918 */ /* 0x000fe20000000000 */
[----:B------:R-:W-:Y:S01]  /*04d0*/  IMAD.IADD R3, R4, 0x1, -R3 ;  /* 0x0000000104037824 */ /* 0x000fe200078e0a03 */
[----:B------:R-:W4:Y:S01]  /*04e0*/  S2R R6, SR_CTAID.Y ;  /* 0x0000000000067919 */ /* 0x000f220000002600 */
[----:B------:R-:W-:Y:S01]  /*04f0*/  ULDC UR4, c[0x0][0x150] ;  /* 0x0000540000047ab9 */ /* 0x000fe20000000800 */
[----:B------:R-:W5:Y:S01]  /*0500*/  LDC R14, c[0x0][0x144] ;  /* 0x00005100ff0e7b82 */ /* 0x000f620000000800 */
[----:B------:R-:W-:Y:S01]  /*0510*/  UMOV UR11, 0x80 ;  /* 0x00000080000b7882 */ /* 0x000fe20000000000 */
[----:B------:R-:W-:Y:S01]  /*0520*/  SHF.R.S32.HI R0, RZ, 0x1f, R3 ;  /* 0x0000001fff007819 */ /* 0x000fe20000011403 */
[----:B------:R-:W-:Y:S01]  /*0530*/  NOP ;  /* 0x0000000000007918 */ /* 0x000fe20000000000 */
[C---:B------:R-:W-:Y:S01]  /*0540*/  VIADD R35, R10.reuse, 0xffffffff ;  /* 0xffffffff0a237836 */ /* 0x040fe20000000000 */
[----:B------:R-:W-:Y:S01]  /*0550*/  ISETP.NE.AND P4, PT, R10, RZ, PT ;  /* 0x000000ff0a00720c */ /* 0x000fe20003f85270 */
[----:B------:R-:W-:Y:S01]  /*0560*/  IMAD.MOV.U32 R57, RZ, RZ, 0x1 ;  /* 0x00000001ff397424 */ /* 0x000fe200078e00ff */
[----:B------:R-:W-:Y:S01]  /*0570*/  LEA.HI R9, R0, R3, RZ, 0x3 ;  /* 0x0000000300097211 */ /* 0x000fe200078f18ff */
[----:B------:R-:W5:Y:S01]  /*0580*/  LDC R15, c[0x0][0x140] ;  /* 0x00005000ff0f7b82 */ /* 0x000f620000000800 */
[----:B------:R-:W-:-:S02]  /*0590*/  ISETP.GE.U32.AND P6, PT, R35, 0x2, PT ;  /* 0x000000022300780c */ /* 0x000fc40003fc6070 */
[--C-:B------:R-:W-:Y:S02]  /*05a0*/  SHF.R.S32.HI R11, RZ, 0x3, R9.reuse ;  /* 0x00000003ff0b7819 */ /* 0x100fe40000011409 */
[----:B--2---:R-:W-:Y:S02]  /*05b0*/  SHF.R.S32.HI R2, RZ, 0x1f, R9 ;  /* 0x0000001fff027819 */ /* 0x004fe40000011409 */
[----:B------:R-:W-:Y:S01]  /*05c0*/  SHF.R.S32.HI R9, RZ, 0x1f, R8 ;  /* 0x0000001fff097819 */ /* 0x000fe20000011408 */
[----:B------:R-:W2:Y:S01]  /*05d0*/  LDC R25, c[0x0][0x148] ;  /* 0x00005200ff197b82 */ /* 0x000ea20000000800 */
[----:B0-----:R-:W-:Y:S02]  /*05e0*/  ISETP.NE.OR P0, PT, R13, RZ, !P0 ;  /* 0x000000ff0d00720c */ /* 0x001fe40004705670 */
[----:B-1----:R-:W-:Y:S02]  /*05f0*/  I2FP.F32.U32 R13, UR12 ;  /* 0x0000000c000d7c45 */ /* 0x002fe40008201000 */
[----:B------:R-:W-:-:S02]  /*0600*/  LEA.HI R2, R2, R11, RZ, 0x2 ;  /* 0x0000000b02027211 */ /* 0x000fc400078f10ff */
[----:B------:R-:W-:Y:S01]  /*0610*/  LEA.HI R9, R9, R8, RZ, 0x2 ;  /* 0x0000000809097211 */ /* 0x000fe200078f10ff */
[----:B------:R-:W-:Y:S01]  /*0620*/  FMUL R13, R13, UR4 ;  /* 0x000000040d0d7c20 */ /* 0x000fe20008400000 */
[----:B---3--:R-:W-:Y:S01]  /*0630*/  ISETP.NE.OR P1, PT, R12, RZ, !P1 ;  /* 0x000000ff0c00720c */ /* 0x008fe20004f25670 */
[----:B------:R-:W-:Y:S01]  /*0640*/  ULDC UR4, c[0x0][0x154] ;  /* 0x0000550000047ab9 */ /* 0x000fe20000000800 */
[----:B------:R-:W-:Y:S02]  /*0650*/  LOP3.LUT R12, R2, 0xfffffffc, RZ, 0xc0, !PT ;  /* 0xfffffffc020c7812 */ /* 0x000fe400078ec0ff */
[----:B------:R-:W-:Y:S01]  /*0660*/  LOP3.LUT R9, R9, 0x3ffffffc, RZ, 0xc0, !PT ;  /* 0x3ffffffc09097812 */ /* 0x000fe200078ec0ff */
[----:B------:R-:W0:Y:S01]  /*0670*/  F2I.U32.TRUNC.NTZ R13, R13 ;  /* 0x0000000d000d7305 */ /* 0x000e22000020f000 */
[----:B------:R-:W-:Y:S01]  /*0680*/  SHF.R.S32.HI R2, RZ, 0x1f, R5 ;  /* 0x0000001fff027819 */ /* 0x000fe20000011405 */
[----:B------:R-:W-:Y:S01]  /*0690*/  IMAD.IADD R12, R11, 0x1, -R12 ;  /* 0x000000010b0c7824 */ /* 0x000fe200078e0a0c */
[----:B------:R-:W-:Y:S01]  /*06a0*/  VOTEU.ALL UP1, P0 ;  /* 0x00000000003f7886 */ /* 0x000fe20000020000 */
[----:B------:R-:W-:Y:S01]  /*06b0*/  IMAD.IADD R9, R8, 0x1, -R9 ;  /* 0x0000000108097824 */ /* 0x000fe200078e0a09 */
[----:B------:R-:W-:Y:S01]  /*06c0*/  LEA.HI R2, R2, R5, RZ, 0x2 ;  /* 0x0000000502027211 */ /* 0x000fe200078f10ff */
[----:B------:R-:W-:Y:S01]  /*06d0*/  VOTEU.ALL UP0, P0 ;  /* 0x00000000003f7886 */ /* 0x000fe20000000000 */
[----:B----4-:R-:W-:Y:S01]  /*06e0*/  I2FP.F32.U32 R8, R6 ;  /* 0x0000000600087245 */ /* 0x010fe20000201000 */
[----:B------:R-:W-:Y:S01]  /*06f0*/  IMAD R9, R9, 0x4, R12 ;  /* 0x0000000409097824 */ /* 0x000fe200078e020c */
[----:B------:R-:W-:Y:S01]  /*0700*/  LOP3.LUT R2, R2, 0xfffffffc, RZ, 0xc0, !PT ;  /* 0xfffffffc02027812 */ /* 0x000fe200078ec0ff */
[----:B------:R-:W-:Y:S01]  /*0710*/  VOTEU.ALL UP2, P1 ;  /* 0x00000000003f7886 */ /* 0x000fe20000840000 */
[----:B------:R-:W1:Y:S01]  /*0720*/  @!UP1 S2UR UR7, SR_CgaCtaId ;  /* 0x00000000000799c3 */ /* 0x000e620000008800 */
[----:B------:R-:W-:Y:S01]  /*0730*/  FMUL R8, R8, UR4 ;  /* 0x0000000408087c20 */ /* 0x000fe20008400000 */
[----:B------:R-:W-:Y:S01]  /*0740*/  IMAD.SHL.U32 R56, R9, 0x4, RZ ;  /* 0x0000000409387824 */ /* 0x000fe200078e00ff */
[----:B------:R-:W-:Y:S01]  /*0750*/  UMOV UR4, 0x20 ;  /* 0x0000002000047882 */ /* 0x000fe20000000000 */
[----:B------:R-:W-:Y:S01]  /*0760*/  IMAD.IADD R5, R5, 0x1, -R2 ;  /* 0x0000000105057824 */ /* 0x000fe200078e0a02 */
[----:B------:R-:W-:Y:S01]  /*0770*/  LEA.HI R2, R9, R9, RZ, 0x1 ;  /* 0x0000000909027211 */ /* 0x000fe200078f08ff */
[----:B0-----:R-:W-:Y:S01]  /*0780*/  IMAD.MOV R13, RZ, RZ, -R13 ;  /* 0x000000ffff0d7224 */ /* 0x001fe200078e0a0d */
[----:B------:R-:W0:Y:S01]  /*0790*/  F2I.U32.TRUNC.NTZ R8, R8 ;  /* 0x0000000800087305 */ /* 0x000e22000020f000 */
[----:B------:R-:W3:Y:S01]  /*07a0*/  @!UP2 S2UR UR10, SR_CgaCtaId ;  /* 0x00000000000aa9c3 */ /* 0x000ee20000008800 */
[----:B------:R-:W-:Y:S01]  /*07b0*/  LOP3.LUT R2, R2, 0xfffffffe, RZ, 0xc0, !PT ;  /* 0xfffffffe02027812 */ /* 0x000fe200078ec0ff */
[----:B-----5:R-:W-:Y:S01]  /*07c0*/  IMAD R21, R14, R13, UR12 ;  /* 0x0000000c0e157e24 */ /* 0x020fe2000f8e020d */
[----:B------:R-:W-:Y:S01]  /*07d0*/  @!UP1 UMOV UR6, 0x400 ;  /* 0x0000040000069882 */ /* 0x000fe20000000000 */
[----:B------:R-:W-:-:S04]  /*07e0*/  @!UP1 UIADD3 UR4, -UR4, 0x100000, URZ ;  /* 0x0010000004049890 */ /* 0x000fc8000fffe13f */
[----:B------:R-:W-:Y:S02]  /*07f0*/  @!UP1 USHF.L.U32 UR5, UR4, 0xb, URZ ;  /* 0x0000000b04059899 */ /* 0x000fe4000800063f */
[----:B------:R-:W-:Y:S01]  /*0800*/  @!UP1 USHF.L.U32 UR4, UR4, 0x1, URZ ;  /* 0x0000000104049899 */ /* 0x000fe2000800063f */
[C---:B------:R-:W-:Y:S01]  /*0810*/  LOP3.LUT R56, R9.reuse, 0xc, R56, 0x78, !PT ;  /* 0x0000000c09387812 */ /* 0x040fe200078e7838 */
[----:B------:R-:W-:Y:S01]  /*0820*/  IMAD.IADD R2, R9, 0x1, -R2 ;  /* 0x0000000109027824 */ /* 0x000fe200078e0a02 */
[----:B------:R-:W-:Y:S01]  /*0830*/  @!UP2 UMOV UR9, 0x400 ;  /* 0x000004000009a882 */ /* 0x000fe20000000000 */
[----:B------:R-:W-:Y:S01]  /*0840*/  VOTEU.ALL UP3, P1 ;  /* 0x00000000003f7886 */ /* 0x000fe20000860000 */
[----:B------:R-:W-:Y:S01]  /*0850*/  VOTEU.ALL UP4, P1 ;  /* 0x00000000003f7886 */ /* 0x000fe20000880000 */
[----:B------:R-:W-:Y:S01]  /*0860*/  VOTEU.ALL UP5, P1 ;  /* 0x00000000003f7886 */ /* 0x000fe200008a0000 */
[----:B------:R-:W-:Y:S01]  /*0870*/  ISETP.NE.AND P3, PT, R2, R21, PT ;  /* 0x000000150200720c */ /* 0x000fe20003f65270 */
[----:B------:R4:W4:Y:S01]  /*0880*/  SHFL.IDX PT, R14, R7, RZ, 0x1f ;  /* 0x00001fff070e7589 */ /* 0x00092200000e0000 */
[----:B------:R-:W-:Y:S01]  /*0890*/  ISETP.EQ.U32.AND P2, PT, R15, 0x1, PT ;  /* 0x000000010f00780c */ /* 0x000fe20003f42070 */
[----:B0-----:R-:W-:Y:S01]  /*08a0*/  IMAD.MOV R20, RZ, RZ, -R8 ;  /* 0x000000ffff147224 */ /* 0x001fe200078e0a08 */
[----:B-1----:R-:W-:-:S02]  /*08b0*/  @!UP1 ULEA UR8, UR7, UR6, 0x18 ;  /* 0x0000000607089291 */ /* 0x002fc4000f8ec03f */
[----:B------:R-:W-:-:S04]  /*08c0*/  @!UP2 UIADD3 UR6, -UR11, 0x100000, URZ ;  /* 0x001000000b06a890 */ /* 0x000fc8000fffe13f */
[----:B------:R-:W-:Y:S02]  /*08d0*/  @!UP2 USHF.L.U32 UR7, UR6, 0xb, URZ ;  /* 0x0000000b0607a899 */ /* 0x000fe4000800063f */
[----:B------:R-:W-:Y:S01]  /*08e0*/  @!UP2 USHF.L.U32 UR6, UR6, 0x1, URZ ;  /* 0x000000010606a899 */ /* 0x000fe2000800063f */
[----:B--2---:R-:W-:Y:S01]  /*08f0*/  IMAD R9, R25, R20, R6 ;  /* 0x0000001419097224 */ /* 0x004fe200078e0206 */
[----:B------:R-:W-:Y:S01]  /*0900*/  VOTEU.ALL UP1, P0 ;  /* 0x00000000003f7886 */ /* 0x000fe20000020000 */
[----:B------:R-:W-:Y:S01]  /*0910*/  LOP3.LUT P0, RZ, R3, 0x7, RZ, 0xc0, !PT ;  /* 0x0000000703ff7812 */ /* 0x000fe2000780c0ff */
[----:B---3--:R-:W-:Y:S01]  /*0920*/  @!UP2 ULEA UR9, UR10, UR9, 0x18 ;  /* 0x000000090a09a291 */ /* 0x008fe2000f8ec03f */
[----:B------:R-:W-:Y:S01]  /*0930*/  @P3 LEA.HI R2, R56, R56, RZ, 0x1 ;  /* 0x0000003838023211 */ /* 0x000fe200078f08ff */
[----:B------:R-:W-:Y:S01]  /*0940*/  VOTEU.ALL UP2, P1 ;  /* 0x00000000003f7886 */ /* 0x000fe20000840000 */
[----:B------:R-:W-:Y:S01]  /*0950*/  ISETP.NE.AND P1, PT, R5, 0x3, PT ;  /* 0x000000030500780c */ /* 0x000fe20003f25270 */
[----:B------:R-:W0:Y:S02]  /*0960*/  FENCE.VIEW.ASYNC.S ;  /* 0x00000000000073c6 */ /* 0x000e240000000000 */
[----:B0-----:R0:W1:Y:S01]  /*0970*/  @!UP0 SYNCS.EXCH.64 URZ, [UR8+0x110], UR4 ;  /* 0x00011004083f85b2 */ /* 0x0010620008000100 */
[----:B------:R-:W-:-:S02]  /*0980*/  @P3 SHF.R.S32.HI R2, RZ, 0x1, R2 ;  /* 0x00000001ff023819 */ /* 0x000fc40000011402 */
[----:B------:R-:W-:Y:S02]  /*0990*/  ISETP.EQ.OR P1, PT, R5, RZ, !P1 ;  /* 0x000000ff0500720c */ /* 0x000fe40004f22670 */
[----:B------:R-:W-:Y:S02]  /*09a0*/  @P3 ISETP.NE.AND P5, PT, R2, R9, PT ;  /* 0x000000090200320c */ /* 0x000fe40003fa5270 */
[----:B------:R-:W-:Y:S02]  /*09b0*/  ISETP.LT.U32.AND P0, PT, R56, 0x2, !P0 ;  /* 0x000000023800780c */ /* 0x000fe40004701070 */
[----:B------:R-:W-:Y:S02]  /*09c0*/  ISETP.EQ.AND P1, PT, R10, RZ, P1 ;  /* 0x000000ff0a00720c */ /* 0x000fe40000f22270 */
[----:B------:R-:W-:Y:S02]  /*09d0*/  SEL R2, RZ, 0x1, !P0 ;  /* 0x00000001ff027807 */ /* 0x000fe40004000000 */
[----:B------:R-:W-:-:S02]  /*09e0*/  @P3 SEL R57, RZ, 0x1, P5 ;  /* 0x00000001ff393807 */ /* 0x000fc40002800000 */
[----:B------:R-:W-:Y:S01]  /*09f0*/  SEL R16, RZ, 0x1, !P1 ;  /* 0x00000001ff107807 */ /* 0x000fe20004800000 */
[----:B------:R0:W2:Y:S01]  /*0a00*/  @!UP1 SYNCS.EXCH.64 URZ, [UR8+0x118], UR4 ;  /* 0x00011804083f95b2 */ /* 0x0000a20008000100 */
[----:B------:R-:W-:Y:S01]  /*0a10*/  NOP ;  /* 0x0000000000007918 */ /* 0x000fe20000000000 */
[----:B------:R-:W-:Y:S02]  /*0a20*/  LOP3.LUT R57, R57, R2, RZ, 0xc0, !PT ;  /* 0x0000000239397212 */ /* 0x000fe400078ec0ff */
[----:B------:R-:W-:Y:S01]  /*0a30*/  SEL R16, R16, 0x2, P6 ;  /* 0x0000000210107807 */ /* 0x000fe20003000000 */
[----:B------:R0:W3:Y:S01]  /*0a40*/  @!UP2 SYNCS.EXCH.64 URZ, [UR9+0xf0], UR6 ;  /* 0x0000f006093fa5b2 */ /* 0x0000e20008000100 */
[----:B------:R0:W0:Y:S01]  /*0a50*/  @!UP3 SYNCS.EXCH.64 URZ, [UR9+0xf8], UR6 ;  /* 0x0000f806093fb5b2 */ /* 0x0000220008000100 */
[----:B------:R0:W0:Y:S01]  /*0a60*/  @!UP4 SYNCS.EXCH.64 URZ, [UR9+0x100], UR6 ;  /* 0x00010006093fc5b2 */ /* 0x0000220008000100 */
[----:B------:R0:W0:Y:S01]  /*0a70*/  @!UP5 SYNCS.EXCH.64 URZ, [UR9+0x108], UR6 ;  /* 0x00010806093fd5b2 */ /* 0x0000220008000100 */
[----:B------:R-:W-:Y:S01]  /*0a80*/  NOP ;  /* 0x0000000000007918 */ /* 0x000fe20000000000 */
[----:B-1--4-:R-:W-:Y:S05]  /*0a90*/  @!P2 BRA `(.L_x_4) ;  /* 0x000000000008a947 */ /* 0x012fea0003800000 */
[----:B0-23--:R-:W-:Y:S01]  /*0aa0*/  UCGABAR_ARV ;  /* 0x00000000000079c7 */ /* 0x00dfe20008000000 */
[----:B------:R-:W-:Y:S05]  /*0ab0*/  BRA `(.L_x_5) ;  /* 0x0000000000047947 */ /* 0x000fea0003800000 */
.L_x_4:
[----:B0-23--:R-:W-:Y:S01]  /*0ac0*/  NOP ;  /* 0x0000000000007918 */ /* 0x00dfe20000000000 */
.L_x_5:
[----:B------:R-:W-:Y:S01]  /*0ad0*/  ULDC.64 UR4, c[0x0][0x598] ;  /* 0x0001660000047ab9 */ /* 0x000fe20000000a00 */
[----:B------:R-:W-:Y:S01]  /*0ae0*/  ULDC.64 UR36, c[0x0][0x208] ;  /* 0x0000820000247ab9 */ /* 0x000fe20000000a00 */
[----:B------:R-:W-:-:S04]  /*0af0*/  ISETP.NE.U32.AND P0, PT, RZ, UR4, PT ;  /* 0x00000004ff007c0c */ /* 0x000fc8000bf05070 */
[----:B------:R-:W-:-:S13]  /*0b00*/  ISETP.NE.AND.EX P0, PT, RZ, UR5, PT, P0 ;  /* 0x00000005ff007c0c */ /* 0x000fda000bf05300 */
[----:B------:R-:W-:Y:S05]  /*0b10*/  @!P0 BRA `(.L_x_6) ;  /* 0x00000000001c8947 */ /* 0x000fea0003800000 */
[----:B------:R-:W0:Y:S02]  /*0b20*/  LDC.64 R8, c[0x0][0x598] ;  /* 0x00016600ff087b82 */ /* 0x000e240000000a00 */
[----:B0-----:R-:W2:Y:S02]  /*0b30*/  LDG.E.64 R8, desc[UR36][R8.64] ;  /* 0x0000002408087981 */ /* 0x001ea4000c1e1b00 */
[----:B--2---:R-:W-:-:S04]  /*0b40*/  ISETP.NE.U32.AND P0, PT, R8, RZ, PT ;  /* 0x000000ff0800720c */ /* 0x004fc80003f05070 */
[----:B------:R-:W-:-:S13]  /*0b50*/  ISETP.NE.AND.EX P0, PT, R9, RZ, PT, P0 ;  /* 0x000000ff0900720c */ /* 0x000fda0003f05300 */
[----:B------:R-:W-:Y:S05]  /*0b60*/  @!P0 BRA `(.L_x_6) ;  /* 0x0000000000088947 */ /* 0x000fea0003800000 */
[----:B------:R0:W5:Y:S01]  /*0b70*/  LD.E R58, desc[UR36][R8.64] ;  /* 0x00000024083a7980 */ /* 0x000162000c101900 */
[----:B------:R-:W-:Y:S05]  /*0b80*/  BRA `(.L_x_7) ;  /* 0x0000000000247947 */ /* 0x000fea0003800000 */
.L_x_6:
[----:B------:R-:W-:Y:S02]  /*0b90*/  ULDC.64 UR4, c[0x0][0x588] ;  /* 0x0001620000047ab9 */ /* 0x000fe40000000a00 */
[----:B------:R-:W-:-:S04]  /*0ba0*/  ISETP.NE.U32.AND P0, PT, RZ, UR4, PT ;  /* 0x00000004ff007c0c */ /* 0x000fc8000bf05070 */
[----:B------:R-:W-:-:S13]  /*0bb0*/  ISETP.NE.AND.EX P0, PT, RZ, UR5, PT, P0 ;  /* 0x00000005ff007c0c */ /* 0x000fda000bf05300 */
[----:B------:R-:W-:Y:S05]  /*0bc0*/  @!P0 BRA `(.L_x_8) ;  /* 0x00000000000c8947 */ /* 0x000fea0003800000 */
[----:B------:R-:W0:Y:S02]  /*0bd0*/  LDC.64 R58, c[0x0][0x588] ;  /* 0x00016200ff3a7b82 */ /* 0x000e240000000a00 */
[----:B0-----:R1:W5:Y:S01]  /*0be0*/  LDG.E R58, desc[UR36][R58.64] ;  /* 0x000000243a3a7981 */ /* 0x001362000c1e1900 */
[----:B------:R-:W-:Y:S05]  /*0bf0*/  BRA `(.L_x_7) ;  /* 0x0000000000087947 */ /* 0x000fea0003800000 */
.L_x_8:
[----:B------:R-:W-:Y:S02]  /*0c00*/  ULDC UR4, c[0x0][0x580] ;  /* 0x0001600000047ab9 */ /* 0x000fe40000000800 */
[----:B------:R-:W-:-:S07]  /*0c10*/  IMAD.U32 R58, RZ, RZ, UR4 ;  /* 0x00000004ff3a7e24 */ /* 0x000fce000f8e00ff */
.L_x_7:
[----:B------:R-:W-:Y:S02]  /*0c20*/  ULDC.64 UR4, c[0x0][0x5a0] ;  /* 0x0001680000047ab9 */ /* 0x000fe40000000a00 */
[----:B------:R-:W-:-:S04]  /*0c30*/  ISETP.NE.U32.AND P0, PT, RZ, UR4, PT ;  /* 0x00000004ff007c0c */ /* 0x000fc8000bf05070 */
[----:B------:R-:W-:-:S13]  /*0c40*/  ISETP.NE.AND.EX P0, PT, RZ, UR5, PT, P0 ;  /* 0x00000005ff007c0c */ /* 0x000fda000bf05300 */
[----:B------:R-:W-:Y:S05]  /*0c50*/  @!P0 BRA `(.L_x_9) ;  /* 0x00000000001c8947 */ /* 0x000fea0003800000 */
[----:B0-----:R-:W0:Y:S02]  /*0c60*/  LDC.64 R8, c[0x0][0x5a0] ;  /* 0x00016800ff087b82 */ /* 0x001e240000000a00 */
[----:B0-----:R-:W2:Y:S02]  /*0c70*/  LDG.E.64 R8, desc[UR36][R8.64] ;  /* 0x0000002408087981 */ /* 0x001ea4000c1e1b00 */
[----:B--2---:R-:W-:-:S04]  /*0c80*/  ISETP.NE.U32.AND P0, PT, R8, RZ, PT ;  /* 0x000000ff0800720c */ /* 0x004fc80003f05070 */
[----:B------:R-:W-:-:S13]  /*0c90*/  ISETP.NE.AND.EX P0, PT, R9, RZ, PT, P0 ;  /* 0x000000ff0900720c */ /* 0x000fda0003f05300 */
[----:B------:R-:W-:Y:S05]  /*0ca0*/  @!P0 BRA `(.L_x_9) ;  /* 0x0000000000088947 */ /* 0x000fea0003800000 */
[----:B-1----:R0:W5:Y:S01]  /*0cb0*/  LD.E R59, desc[UR36][R8.64] ;  /* 0x00000024083b7980 */ /* 0x002162000c101900 */
[----:B------:R-:W-:Y:S05]  /*0cc0*/  BRA `(.L_x_10) ;  /* 0x0000000000247947 */ /* 0x000fea0003800000 */
.L_x_9:
[----:B------:R-:W-:Y:S02]  /*0cd0*/  ULDC.64 UR4, c[0x0][0x590] ;  /* 0x0001640000047ab9 */ /* 0x000fe40000000a00 */
[----:B------:R-:W-:-:S04]  /*0ce0*/  ISETP.NE.U32.AND P0, PT, RZ, UR4, PT ;  /* 0x00000004ff007c0c */ /* 0x000fc8000bf05070 */
[----:B------:R-:W-:-:S13]  /*0cf0*/  ISETP.NE.AND.EX P0, PT, RZ, UR5, PT, P0 ;  /* 0x00000005ff007c0c */ /* 0x000fda000bf05300 */
[----:B------:R-:W-:Y:S05]  /*0d00*/  @!P0 BRA `(.L_x_11) ;  /* 0x00000000000c8947 */ /* 0x000fea0003800000 */
[----:B0-----:R-:W1:Y:S02]  /*0d10*/  LDC.64 R8, c[0x0][0x590] ;  /* 0x00016400ff087b82 */ /* 0x001e640000000a00 */
[----:B-1----:R1:W5:Y:S01]  /*0d20*/  LDG.E R59, desc[UR36][R8.64] ;  /* 0x00000024083b7981 */ /* 0x002362000c1e1900 */
[----:B------:R-:W-:Y:S05]  /*0d30*/  BRA `(.L_x_10) ;  /* 0x0000000000087947 */ /* 0x000fea0003800000 */
.L_x_11:
[----:B------:R-:W-:Y:S02]  /*0d40*/  ULDC UR4, c[0x0][0x584] ;  /* 0x0001610000047ab9 */ /* 0x000fe40000000800 */
[----:B-1----:R-:W-:-:S07]  /*0d50*/  IMAD.U32 R59, RZ, RZ, UR4 ;  /* 0x00000004ff3b7e24 */ /* 0x002fce000f8e00ff */
.L_x_10:
[----:B------:R-:W2:Y:S01]  /*0d60*/  LDC R2, c[0x0][0x65c] ;  /* 0x00019700ff027b82 */ /* 0x000ea20000000800 */
[----:B------:R-:W-:Y:S01]  /*0d70*/  ULDC UR6, c[0x0][0x28c] ;  /* 0x0000a30000067ab9 */ /* 0x000fe20000000800 */
[----:B------:R-:W-:Y:S01]  /*0d80*/  ISETP.NE.AND P0, PT, R10, 0x2, PT ;  /* 0x000000020a00780c */ /* 0x000fe20003f05270 */
[----:B------:R-:W-:Y:S01]  /*0d90*/  UIADD3 UR6, UR6, 0x3f, URZ ;  /* 0x0000003f06067890 */ /* 0x000fe2000fffe03f */
[----:B01----:R-:W-:Y:S01]  /*0da0*/  IMAD.U32 R8, RZ, RZ, UR12 ;  /* 0x0000000cff087e24 */ /* 0x003fe2000f8e00ff */
[----:B------:R-:W-:Y:S01]  /*0db0*/  UMOV UR38, URZ ;  /* 0x0000003f00267c82 */ /* 0x000fe20008000000 */
[----:B------:R-:W-:Y:S01]  /*0dc0*/  IMAD.MOV.U32 R9, RZ, RZ, RZ ;  /* 0x000000ffff097224 */ /* 0x000fe200078e00ff */
[----:B------:R-:W-:Y:S01]  /*0dd0*/  USHF.R.S32.HI UR7, URZ, 0x1f, UR6 ;  /* 0x0000001f3f077899 */ /* 0x000fe20008011406 */
[----:B------:R-:W-:Y:S01]  /*0de0*/  UMOV UR39, URZ ;  /* 0x0000003f00277c82 */ /* 0x000fe20008000000 */
[----:B------:R-:W-:Y:S02]  /*0df0*/  ULDC.64 UR8, c[0x0][0x650] ;  /* 0x0001940000087ab9 */ /* 0x000fe40000000a00 */
[----:B------:R-:W-:-:S04]  /*0e00*/  ULEA.HI UR7, UR7, UR6, URZ, 0x6 ;  /* 0x0000000607077291 */ /* 0x000fc8000f8f303f */
[----:B------:R-:W-:Y:S01]  /*0e10*/  USHF.R.S32.HI UR40, URZ, 0x6, UR7 ;  /* 0x000000063f287899 */ /* 0x000fe20008011407 */
[----:B--2---:R-:W-:-:S13]  /*0e20*/  ISETP.NE.AND P1, PT, R2, 0x1, PT ;  /* 0x000000010200780c */ /* 0x004fda0003f25270 */
[----:B------:R-:W0:Y:S01]  /*0e30*/  @P1 LDC R19, c[0x0][0x10] ;  /* 0x00000400ff131b82 */ /* 0x000e220000000800 */
[----:B------:R-:W-:Y:S02]  /*0e40*/  @P1 IMAD.MOV.U32 R7, RZ, RZ, RZ ;  /* 0x000000ffff071224 */ /* 0x000fe400078e00ff */
[----:B------:R-:W-:-:S05]  /*0e50*/  @P1 IMAD.MOV.U32 R17, RZ, RZ, RZ ;  /* 0x000000ffff111224 */ /* 0x000fca00078e00ff */
[----:B------:R-:W1:Y:S01]  /*0e60*/  @!P1 LDC R11, c[0x0][0xc] ;  /* 0x00000300ff0b9b82 */ /* 0x000e620000000800 */
[----:B------:R-:W-:Y:S01]  /*0e70*/  ULDC UR4, c[0x0][0xc] ;  /* 0x0000030000047ab9 */ /* 0x000fe20000000800 */
[----:B------:R-:W-:Y:S02]  /*0e80*/  ULDC UR5, c[0x0][0x10] ;  /* 0x0000040000057ab9 */ /* 0x000fe40000000800 */
[----:B------:R-:W-:-:S04]  /*0e90*/  UIMAD.WIDE.U32 UR4, UR4, UR5, URZ ;  /* 0x00000005040472a5 */ /* 0x000fc8000f8e003f */
[----:B------:R-:W2:Y:S01]  /*0ea0*/  LDC R2, c[0x0][0x14] ;  /* 0x00000500ff027b82 */ /* 0x000ea20000000800 */
[----:B0-----:R-:W-:-:S04]  /*0eb0*/  @P1 IMAD.WIDE.U32 R18, R19, UR12, R6 ;  /* 0x0000000c13121c25 */ /* 0x001fc8000f8e0006 */
[----:B------:R-:W-:Y:S02]  /*0ec0*/  @P1 IMAD.IADD R17, R19, 0x1, R17 ;  /* 0x0000000113111824 */ /* 0x000fe400078e0211 */
[----:B-1----:R-:W-:-:S04]  /*0ed0*/  @!P1 IMAD.WIDE.U32 R8, R6, R11, R8 ;  /* 0x0000000b06089225 */ /* 0x002fc800078e0008 */
[----:B------:R-:W-:Y:S02]  /*0ee0*/  @!P1 IMAD.MOV.U32 R18, RZ, RZ, R8 ;  /* 0x000000ffff129224 */ /* 0x000fe400078e0008 */
[----:B------:R-:W-:Y:S02]  /*0ef0*/  @!P1 IMAD.MOV.U32 R17, RZ, RZ, R9 ;  /* 0x000000ffff119224 */ /* 0x000fe400078e0009 */
[----:B--2---:R-:W-:-:S04]  /*0f00*/  IMAD.WIDE.U32 R12, R2, UR4, RZ ;  /* 0x00000004020c7c25 */ /* 0x004fc8000f8e00ff */
[----:B------:R-:W-:Y:S01]  /*0f10*/  IMAD R23, R2, UR5, RZ ;  /* 0x0000000502177c24 */ /* 0x000fe2000f8e02ff */
[----:B------:R0:W-:Y:S03]  /*0f20*/  STL.64 [R1], R12 ;  /* 0x0000000c01007387 */ /* 0x0001e60000100a00 */
[----:B------:R-:W-:Y:S01]  /*0f30*/  IMAD.IADD R23, R13, 0x1, R23 ;  /* 0x000000010d177824 */ /* 0x000fe200078e0217 */
[----:B------:R-:W-:Y:S06]  /*0f40*/  @P0 BRA `(.L_x_12) ;  /* 0x0000000000240947 */ /* 0x000fec0003800000 */
[----:B------:R-:W-:Y:S01]  /*0f50*/  USHF.R.U32.HI UR4, URZ, 0x1, UR40 ;  /* 0x000000013f047899 */ /* 0x000fe20008011628 */
[----:B------:R-:W-:Y:S01]  /*0f60*/  IADD3 R18, P0, R18, R12, RZ ;  /* 0x0000000c12127210 */ /* 0x000fe20007f1e0ff */
[----:B------:R-:W-:Y:S02]  /*0f70*/  UISETP.GE.U32.AND UP0, UPT, UR40, 0xe, UPT ;  /* 0x0000000e2800788c */ /* 0x000fe4000bf06070 */
[----:B------:R-:W-:Y:S02]  /*0f80*/  UIMAD.WIDE.U32 UR4, UR4, -0x6db6db6d, URZ ;  /* 0x92492493040478a5 */ /* 0x000fe4000f8e003f */
[----:B------:R-:W-:Y:S01]  /*0f90*/  IMAD.X R17, R23, 0x1, R17, P0 ;  /* 0x0000000117117824 */ /* 0x000fe200000e0611 */
[----:B------:R-:W-:Y:S01]  /*0fa0*/  UMOV UR39, URZ ;  /* 0x0000003f00277c82 */ /* 0x000fe20008000000 */
[----:B------:R-:W-:-:S04]  /*0fb0*/  USHF.R.U32.HI UR4, URZ, 0x2, UR5 ;  /* 0x000000023f047899 */ /* 0x000fc80008011605 */
[----:B------:R-:W-:Y:S02]  /*0fc0*/  UIMAD UR38, UR4, -0xe, UR40 ;  /* 0xfffffff2042678a4 */ /* 0x000fe4000f8e0228 */
[----:B------:R-:W-:-:S12]  /*0fd0*/  @UP0 ULOP3.LUT UR39, UR4, 0x1, URZ, 0xc0, !UPT ;  /* 0x0000000104270892 */ /* 0x000fd8000f8ec03f */
.L_x_12:
[----:B------:R-:W-:Y:S01]  /*0fe0*/  ISETP.GE.U32.AND P0, PT, R18, UR8, PT ;  /* 0x0000000812007c0c */ /* 0x000fe2000bf06070 */
[----:B------:R-:W-:Y:S01]  /*0ff0*/  IMAD.MOV.U32 R19, RZ, RZ, -0x1 ;  /* 0xffffffffff137424 */ /* 0x000fe200078e00ff */
[----:B------:R-:W-:Y:S01]  /*1000*/  PRMT R8, RZ, 0x7610, R8 ;  /* 0x00007610ff087816 */ /* 0x000fe20000000008 */
[----:B------:R-:W-:Y:S01]  /*1010*/  IMAD.MOV.U32 R22, RZ, RZ, -0x1 ;  /* 0xffffffffff167424 */ /* 0x000fe200078e00ff */
[----:B------:R-:W-:Y:S01]  /*1020*/  ISETP.GE.U32.AND.EX P0, PT, R17, UR9, PT, P0 ;  /* 0x0000000911007c0c */ /* 0x000fe2000bf06100 */
[----:B------:R-:W-:-:S12]  /*1030*/  IMAD.MOV.U32 R2, RZ, RZ, -0x1 ;  /* 0xffffffffff027424 */ /* 0x000fd800078e00ff */
[----:B------:R-:W-:Y:S05]  /*1040*/  @P0 BRA `(.L_x_13) ;  /* 0x00000004002c0947 */ /* 0x000fea0003800000 */
[----:B------:R-:W1:Y:S01]  /*1050*/  LDC.64 R26, c[0x0][0x628] ;  /* 0x00018a00ff1a7b82 */ /* 0x000e620000000a00 */
[----:B------:R-:W-:Y:S02]  /*1060*/  IMAD.MOV.U32 R8, RZ, RZ, R18 ;  /* 0x000000ffff087224 */ /* 0x000fe400078e0012 */
[----:B------:R-:W-:-:S05]  /*1070*/  IMAD.MOV.U32 R9, RZ, RZ, R17 ;  /* 0x000000ffff097224 */ /* 0x000fca00078e0011 */
[----:B------:R-:W2:Y:S08]  /*1080*/  LDC R2, c[0x0][0x630] ;  /* 0x00018c00ff027b82 */ /* 0x000eb00000000800 */
[----:B------:R-:W3:Y:S01]  /*1090*/  LDC.64 R28, c[0x0][0x620] ;  /* 0x00018800ff1c7b82 */ /* 0x000ee20000000a00 */
[----:B-1----:R-:W-:-:S04]  /*10a0*/  ISETP.NE.U32.AND P0, PT, R26, RZ, PT ;  /* 0x000000ff1a00720c */ /* 0x002fc80003f05070 */
[----:B------:R-:W-:-:S13]  /*10b0*/  ISETP.NE.AND.EX P0, PT, R27, RZ, PT, P0 ;  /* 0x000000ff1b00720c */ /* 0x000fda0003f05300 */
[----:B--23--:R-:W-:Y:S05]  /*10c0*/  @!P0 BRA `(.L_x_14) ;  /* 0x0000000000288947 */ /* 0x00cfea0003800000 */
[----:B0-----:R-:W0:Y:S02]  /*10d0*/  LDC R13, c[0x0][0x634] ;  /* 0x00018d00ff0d7b82 */ /* 0x001e240000000800 */
[----:B0-----:R-:W-:-:S05]  /*10e0*/  IADD3 R13, P0, R18, R13, RZ ;  /* 0x0000000d120d7210 */ /* 0x001fca0007f1e0ff */
[----:B------:R-:W-:-:S04]  /*10f0*/  IMAD.X R15, RZ, RZ, R17, P0 ;  /* 0x000000ffff0f7224 */ /* 0x000fc800000e0611 */
[----:B------:R-:W-:-:S04]  /*1100*/  IMAD.WIDE.U32 R8, R15, R26, RZ ;  /* 0x0000001a0f087225 */ /* 0x000fc800078e00ff */
[----:B------:R-:W-:-:S04]  /*1110*/  IMAD.WIDE.U32 R10, P0, R13, R27, R8 ;  /* 0x0000001b0d0a7225 */ /* 0x000fc80007800008 */
[----:B------:R-:W-:-:S04]  /*1120*/  IMAD.WIDE.U32 R8, R13, R26, RZ ;  /* 0x0000001a0d087225 */ /* 0x000fc800078e00ff */
[----:B------:R-:W-:Y:S01]  /*1130*/  IMAD.X R13, RZ, RZ, RZ, P0 ;  /* 0x000000ffff0d7224 */ /* 0x000fe200000e06ff */
[----:B------:R-:W-:Y:S01]  /*1140*/  IADD3 RZ, P0, R9, R10, RZ ;  /* 0x0000000a09ff7210 */ /* 0x000fe20007f1e0ff */
[----:B------:R-:W-:-:S04]  /*1150*/  IMAD.MOV.U32 R12, RZ, RZ, R11 ;  /* 0x000000ffff0c7224 */ /* 0x000fc800078e000b */
[----:B------:R-:W-:-:S08]  /*1160*/  IMAD.WIDE.U32.X R8, R15, R27, R12, P0 ;  /* 0x0000001b0f087225 */ /* 0x000fd000000e040c */
.L_x_14:
[----:B------:R-:W1:Y:S01]  /*1170*/  LDC.64 R32, c[0x0][0x640] ;  /* 0x00019000ff207b82 */ /* 0x000e620000000a00 */
[-C--:B------:R-:W-:Y:S01]  /*1180*/  SHF.R.U64 R30, R8, R2.reuse, R9 ;  /* 0x00000002081e7219 */ /* 0x080fe20000001209 */
[----:B------:R-:W-:Y:S01]  /*1190*/  IMAD.MOV.U32 R19, RZ, RZ, R17 ;  /* 0x000000ffff137224 */ /* 0x000fe200078e0011 */
[----:B------:R-:W-:Y:S01]  /*11a0*/  SHF.R.U32.HI R2, RZ, R2, R9 ;  /* 0x00000002ff027219 */ /* 0x000fe20000011609 */
[----:B------:R-:W-:Y:S01]  /*11b0*/  IMAD.MOV.U32 R26, RZ, RZ, 0x1 ;  /* 0x00000001ff1a7424 */ /* 0x000fe200078e00ff */
[----:B------:R-:W-:-:S03]  /*11c0*/  IADD3 R11, P0, RZ, -R30, RZ ;  /* 0x8000001eff0b7210 */ /* 0x000fc60007f1e0ff */
[----:B------:R-:W2:Y:S02]  /*11d0*/  LDC R10, c[0x0][0x618] ;  /* 0x00018600ff0a7b82 */ /* 0x000ea40000000800 */
[----:B------:R-:W-:-:S04]  /*11e0*/  IMAD.X R9, RZ, RZ, ~R2, P0 ;  /* 0x000000ffff097224 */ /* 0x000fc800000e0e02 */
[-C--:B------:R-:W-:Y:S02]  /*11f0*/  IMAD R2, R9, R28.reuse, RZ ;  /* 0x0000001c09027224 */ /* 0x080fe400078e02ff */
[----:B0-----:R-:W0:Y:S01]  /*1200*/  LDC R13, c[0x0][0x608] ;  /* 0x00018200ff0d7b82 */ /* 0x001e220000000800 */
[----:B------:R-:W-:-:S04]  /*1210*/  IMAD.WIDE.U32 R8, R11, R28, R18 ;  /* 0x0000001c0b087225 */ /* 0x000fc800078e0012 */
[----:B------:R-:W-:Y:S02]  /*1220*/  IMAD R11, R11, R29, R2 ;  /* 0x0000001d0b0b7224 */ /* 0x000fe400078e0202 */
[----:B------:R-:W-:Y:S01]  /*1230*/  IMAD.MOV.U32 R2, RZ, RZ, -0x1 ;  /* 0xffffffffff027424 */ /* 0x000fe200078e00ff */
[----:B------:R-:W3:Y:S01]  /*1240*/  LDC R31, c[0x0][0x658] ;  /* 0x00019600ff1f7b82 */ /* 0x000ee20000000800 */
[----:B------:R-:W-:Y:S01]  /*1250*/  IMAD.IADD R9, R9, 0x1, R11 ;  /* 0x0000000109097824 */ /* 0x000fe200078e020b */
[----:B-1----:R-:W-:-:S04]  /*1260*/  ISETP.NE.U32.AND P0, PT, R32, RZ, PT ;  /* 0x000000ff2000720c */ /* 0x002fc80003f05070 */
[----:B------:R-:W-:Y:S02]  /*1270*/  ISETP.NE.AND.EX P0, PT, R33, RZ, PT, P0 ;  /* 0x000000ff2100720c */ /* 0x000fe40003f05300 */
[----:B------:R-:W1:Y:S01]  /*1280*/  LDC R29, c[0x0][0x600] ;  /* 0x00018000ff1d7b82 */ /* 0x000e620000000800 */
[-CC-:B--2---:R-:W-:Y:S02]  /*1290*/  SHF.R.U64 R27, R8, R10.reuse, R9.reuse ;  /* 0x0000000a081b7219 */ /* 0x184fe40000001209 */
[----:B------:R-:W-:-:S05]  /*12a0*/  SHF.R.U32.HI R8, RZ, R10, R9 ;  /* 0x0000000aff087219 */ /* 0x000fca0000011609 */
[----:B------:R-:W2:Y:S01]  /*12b0*/  LDC R22, c[0x0][0x648] ;  /* 0x00019200ff167b82 */ /* 0x000ea20000000800 */
[-CC-:B0-----:R-:W-:Y:S02]  /*12c0*/  SHF.R.U64 R34, R27, R13.reuse, R8.reuse ;  /* 0x0000000d1b227219 */ /* 0x181fe40000001208 */
[----:B------:R-:W-:-:S05]  /*12d0*/  SHF.R.U32.HI R8, RZ, R13, R8 ;  /* 0x0000000dff087219 */ /* 0x000fca0000011608 */
[----:B------:R-:W0:Y:S01]  /*12e0*/  LDC R24, c[0x0][0x638] ;  /* 0x00018e00ff187b82 */ /* 0x000e220000000800 */
[-CC-:B---3--:R-:W-:Y:S02]  /*12f0*/  SHF.R.U64 R36, R34, R31.reuse, R8.reuse ;  /* 0x0000001f22247219 */ /* 0x188fe40000001208 */
[-C--:B------:R-:W-:Y:S02]  /*1300*/  SHF.L.U32 R2, R2, R31.reuse, RZ ;  /* 0x0000001f02027219 */ /* 0x080fe400000006ff */
[----:B------:R-:W-:Y:S01]  /*1310*/  SHF.R.U32.HI R9, RZ, R31, R8 ;  /* 0x0000001fff097219 */ /* 0x000fe20000011608 */
[----:B------:R-:W-:Y:S01]  /*1320*/  IMAD.MOV.U32 R8, RZ, RZ, R36 ;  /* 0x000000ffff087224 */ /* 0x000fe200078e0024 */
[----:B------:R-:W-:Y:S01]  /*1330*/  LOP3.LUT R15, RZ, R2, RZ, 0x33, !PT ;  /* 0x00000002ff0f7212 */ /* 0x000fe200078e33ff */
[----:B------:R-:W3:Y:S01]  /*1340*/  LDC R28, c[0x0][0x610] ;  /* 0x00018400ff1c7b82 */ /* 0x000ee20000000800 */
[----:B------:R-:W-:Y:S05]  /*1350*/  @!P0 BRA `(.L_x_15) ;  /* 0x0000000000288947 */ /* 0x000fea0003800000 */
[----:B------:R-:W4:Y:S02]  /*1360*/  LDC R13, c[0x0][0x64c] ;  /* 0x00019300ff0d7b82 */ /* 0x000f240000000800 */
[----:B----4-:R-:W-:-:S05]  /*1370*/  IADD3 R13, P0, R36, R13, RZ ;  /* 0x0000000d240d7210 */ /* 0x010fca0007f1e0ff */
        /* <DEDUP_REMOVED lines=8> */
.L_x_15:
[----:B--2---:R-:W-:Y:S01]  /*1400*/  SHF.R.U64 R7, R8, R22, R9 ;  /* 0x0000001608077219 */ /* 0x004fe20000001209 */
[----:B-1----:R-:W-:Y:S01]  /*1410*/  VIADD R8, R29, 0xffffffff ;  /* 0xffffffff1d087836 */ /* 0x002fe20000000000 */
[----:B------:R-:W-:Y:S01]  /*1420*/  SHF.L.U32 R2, R26, R31, RZ ;  /* 0x0000001f1a027219 */ /* 0x000fe200000006ff */
[----:B------:R-:W-:Y:S01]  /*1430*/  @P1 IMAD R21, R25, R20, R6 ;  /* 0x0000001419151224 */ /* 0x000fe200078e0206 */
[----:B------:R-:W-:Y:S01]  /*1440*/  LOP3.LUT R15, R34, R15, RZ, 0xc0, !PT ;  /* 0x0000000f220f7212 */ /* 0x000fe200078ec0ff */
[----:B------:R-:W-:Y:S01]  /*1450*/  IMAD.MOV R9, RZ, RZ, -R7 ;  /* 0x000000ffff097224 */ /* 0x000fe200078e0a07 */
[----:B------:R-:W-:-:S03]  /*1460*/  LOP3.LUT R8, R27, R8, RZ, 0xc0, !PT ;  /* 0x000000081b087212 */ /* 0x000fc600078ec0ff */
[----:B------:R-:W-:Y:S02]  /*1470*/  IMAD R6, R2, R7, R15 ;  /* 0x0000000702067224 */ /* 0x000fe400078e020f */
[----:B0-----:R-:W-:Y:S02]  /*1480*/  IMAD R2, R9, R24, R36 ;  /* 0x0000001809027224 */ /* 0x001fe400078e0224 */
[----:B---3--:R-:W-:Y:S02]  /*1490*/  IMAD R19, R6, R28, R21 ;  /* 0x0000001c06137224 */ /* 0x008fe400078e0215 */
[----:B------:R-:W-:Y:S02]  /*14a0*/  IMAD R2, R2, R29, R8 ;  /* 0x0000001d02027224 */ /* 0x000fe400078e0208 */
[----:B------:R-:W-:-:S03]  /*14b0*/  IMAD.MOV.U32 R6, RZ, RZ, 0x1 ;  /* 0x00000001ff067424 */ /* 0x000fc600078e00ff */
[----:B------:R-:W-:Y:S02]  /*14c0*/  SEL R22, R2, R19, !P1 ;  /* 0x0000001302167207 */ /* 0x000fe40004800000 */
[----:B------:R-:W-:Y:S01]  /*14d0*/  SEL R19, R19, R2, !P1 ;  /* 0x0000000213137207 */ /* 0x000fe20004800000 */
[----:B------:R-:W-:Y:S01]  /*14e0*/  IMAD.MOV.U32 R2, RZ, RZ, R30 ;  /* 0x000000ffff027224 */ /* 0x000fe200078e001e */
[----:B------:R-:W-:-:S07]  /*14f0*/  PRMT R8, R6, 0x7610, R8 ;  /* 0x0000761006087816 */ /* 0x000fce0000000008 */
.L_x_13:
[----:B------:R-:W-:Y:S05]  /*1500*/  @!P2 BRA `(.L_x_16) ;  /* 0x00000000000ca947 */ /* 0x000fea0003800000 */
[----:B------:R-:W-:Y:S01]  /*1510*/  UCGABAR_WAIT ;  /* 0x0000000000007dc7 */ /* 0x000fe20008000000 */
[----:B------:R-:W-:Y:S01]  /*1520*/  CCTL.IVALL ;  /* 0x00000000ff00798f */ /* 0x000fe20002000000 */
[----:B------:R-:W-:Y:S05]  /*1530*/  BRA `(.L_x_17) ;  /* 0x0000000000047947 */ /* 0x000fea0003800000 */
.L_x_16:
[----:B------:R-:W-:Y:S06]  /*1540*/  BAR.SYNC.DEFER_BLOCKING 0x0 ;  /* 0x0000000000007b1d */ /* 0x000fec0000010000 */
.L_x_17:
[----:B------:R-:W-:Y:S05]  /*1550*/  @!P4 BRA `(.L_x_18) ;  /* 0x00000038002cc947 */ /* 0x000fea0003800000 */
[----:B------:R-:W-:-:S13]  /*1560*/  ISETP.GT.U32.AND P0, PT, R35, 0x1, PT ;  /* 0x000000012300780c */ /* 0x000fda0003f04070 */
[----:B------:R-:W-:Y:S05]  /*1570*/  @P0 EXIT ;  /* 0x000000000000094d */ /* 0x000fea0003800000 */
.L_x_19:
[----:B------:R-:W-:-:S08]  /*1580*/  NOP ;  /* 0x0000000000007918 */ /* 0x000fd00000000000 */
[----:B------:R-:W1:Y:S02]  /*1590*/  USETMAXREG.TRY_ALLOC.CTAPOOL UP0, 0xe8 ;  /* 0x000000e8000079c8 */ /* 0x000e640008000600 */
[----:B-1----:R-:W-:-:S13]  /*15a0*/  PLOP3.LUT P0, PT, PT, PT, UP0, 0x80, 0x0 ;  /* 0x000000000000781c */ /* 0x002fda0003f0f008 */
[----:B------:R-:W-:Y:S05]  /*15b0*/  @!P0 BRA `(.L_x_19) ;  /* 0xfffffffc00f08947 */ /* 0x000fea000383ffff */
[----:B------:R-:W-:-:S13]  /*15c0*/  LOP3.LUT P0, RZ, R8, 0xff, RZ, 0xc0, !PT ;  /* 0x000000ff08ff7812 */ /* 0x000fda000780c0ff */
[----:B------:R-:W-:Y:S05]  /*15d0*/  @!P0 EXIT ;  /* 0x000000000000894d */ /* 0x000fea0003800000 */
[----:B------:R-:W1:Y:S01]  /*15e0*/  S2UR UR4, SR_CgaCtaId ;  /* 0x00000000000479c3 */ /* 0x000e620000008800 */
[----:B------:R-:W-:Y:S01]  /*15f0*/  VIADD R14, R14, 0xffffffff ;  /* 0xffffffff0e0e7836 */ /* 0x000fe20000000000 */
[CC--:B------:R-:W-:Y:S01]  /*1600*/  LEA.HI R4, R0.reuse, R3.reuse, RZ, 0x2 ;  /* 0x0000000300047211 */ /* 0x0c0fe200078f10ff */
[----:B------:R-:W-:Y:S01]  /*1610*/  UMOV UR41, 0x400 ;  /* 0x0000040000297882 */ /* 0x000fe20000000000 */
[----:B------:R-:W-:Y:S01]  /*1620*/  LEA.HI R0, R0, R3, RZ, 0x5 ;  /* 0x0000000300007211 */ /* 0x000fe200078f28ff */
[----:B------:R-:W-:Y:S01]  /*1630*/  UISETP.LT.AND UP0, UPT, UR40, 0x1, UPT ;  /* 0x000000012800788c */ /* 0x000fe2000bf01270 */
[----:B------:R-:W-:Y:S01]  /*1640*/  R2UR UR42, R14 ;  /* 0x000000000e2a72ca */ /* 0x000fe200000e0000 */
[----:B------:R-:W-:Y:S01]  /*1650*/  ULDC UR6, c[0x0][0x284] ;  /* 0x0000a10000067ab9 */ /* 0x000fe20000000800 */
[--C-:B------:R-:W-:Y:S01]  /*1660*/  SHF.R.S32.HI R60, RZ, 0x2, R4.reuse ;  /* 0x00000002ff3c7819 */ /* 0x100fe20000011404 */
[----:B------:R-:W-:Y:S01]  /*1670*/  USEL UR43, UR40, 0x1, UP0 ;  /* 0x00000001282b7887 */ /* 0x000fe20008000000 */
[----:B------:R-:W-:Y:S01]  /*1680*/  SHF.R.S32.HI R5, RZ, 0x1f, R4 ;  /* 0x0000001fff057819 */ /* 0x000fe20000011404 */
[----:B------:R-:W-:Y:S01]  /*1690*/  USHF.L.U32 UR46, UR40, 0x1, URZ ;  /* 0x00000001282e7899 */ /* 0x000fe2000800063f */
[----:B------:R-:W-:Y:S01]  /*16a0*/  LOP3.LUT R62, R4, 0xfffffffc, RZ, 0xc0, !PT ;  /* 0xfffffffc043e7812 */ /* 0x000fe200078ec0ff */
[----:B------:R-:W-:Y:S01]  /*16b0*/  UIADD3 UR43, -UR43, UR40, URZ ;  /* 0x000000282b2b7290 */ /* 0x000fe2000fffe13f */
[----:B------:R-:W-:-:S02]  /*16c0*/  LEA.HI R5, R5, R60, RZ, 0x3 ;  /* 0x0000003c05057211 */ /* 0x000fc400078f18ff */
[----:B------:R-:W-:Y:S01]  /*16d0*/  ISETP.NE.AND P0, PT, R14, RZ, PT ;  /* 0x000000ff0e00720c */ /* 0x000fe20003f05270 */
[----:B------:R-:W-:Y:S01]  /*16e0*/  IMAD.IADD R62, R3, 0x1, -R62 ;  /* 0x00000001033e7824 */ /* 0x000fe200078e0a3e */
[----:B------:R-:W-:Y:S01]  /*16f0*/  LOP3.LUT R5, R5, 0xfffffff8, RZ, 0xc0, !PT ;  /* 0xfffffff805057812 */ /* 0x000fe200078ec0ff */
[----:B------:R-:W-:Y:S01]  /*1700*/  USHF.L.U32 UR42, UR42, 0x3, URZ ;  /* 0x000000032a2a7899 */ /* 0x000fe2000800063f */
[----:B------:R-:W-:Y:S02]  /*1710*/  LOP3.LUT R72, R16, 0x1, RZ, 0xfc, !PT ;  /* 0x0000000110487812 */ /* 0x000fe400078efcff */
[----:B------:R-:W-:Y:S01]  /*1720*/  SEL R73, RZ, 0x1, P0 ;  /* 0x00000001ff497807 */ /* 0x000fe20000000000 */
[----:B------:R-:W-:Y:S01]  /*1730*/  IMAD.IADD R60, R60, 0x1, -R5 ;  /* 0x000000013c3c7824 */ /* 0x000fe200078e0a05 */
[----:B-1----:R-:W-:Y:S01]  /*1740*/  ULEA UR41, UR4, UR41, 0x18 ;  /* 0x0000002904297291 */ /* 0x002fe2000f8ec03f */
[----:B------:R-:W-:Y:S01]  /*1750*/  SHF.R.S32.HI R5, RZ, 0x5, R0 ;  /* 0x00000005ff057819 */ /* 0x000fe20000011400 */
[----:B------:R-:W-:-:S02]  /*1760*/  IMAD.U32 R64, RZ, RZ, UR42 ;  /* 0x0000002aff407e24 */ /* 0x000fc4000f8e00ff */
[----:B------:R-:W-:Y:S01]  /*1770*/  UIADD3 UR47, UR41, 0xf0, URZ ;  /* 0x000000f0292f7890 */ /* 0x000fe2000fffe03f */
[--C-:B------:R-:W-:Y:S01]  /*1780*/  SHF.R.S32.HI R61, RZ, 0x1f, R60.reuse ;  /* 0x0000001fff3d7819 */ /* 0x100fe2000001143c */
[----:B------:R-:W-:Y:S01]  /*1790*/  UIADD3 UR4, UR41, 0x200, URZ ;  /* 0x0000020029047890 */ /* 0x000fe2000fffe03f */
[C-C-:B------:R-:W-:Y:S01]  /*17a0*/  IMAD R67, R5.reuse, -0x10, -R60.reuse ;  /* 0xfffffff005437824 */ /* 0x140fe200078e0a3c */
[----:B------:R-:W-:Y:S01]  /*17b0*/  UIADD3 UR5, UR41, 0x1c200, URZ ;  /* 0x0001c20029057890 */ /* 0x000fe2000fffe03f */
[C---:B------:R-:W-:Y:S01]  /*17c0*/  LOP3.LUT R66, R64.reuse, 0x8, RZ, 0xc0, !PT ;  /* 0x0000000840427812 */ /* 0x040fe200078ec0ff */
[----:B------:R-:W-:Y:S01]  /*17d0*/  USHF.R.U32.HI UR4, URZ, 0x4, UR4 ;  /* 0x000000043f047899 */ /* 0x000fe20008011604 */
[----:B------:R-:W-:Y:S01]  /*17e0*/  IMAD.U32 R63, RZ, RZ, UR47 ;  /* 0x0000002fff3f7e24 */ /* 0x000fe2000f8e00ff */
[----:B------:R-:W-:Y:S01]  /*17f0*/  USHF.R.U32.HI UR5, URZ, 0x4, UR5 ;  /* 0x000000043f057899 */ /* 0x000fe20008011605 */
[----:B------:R-:W-:Y:S01]  /*1800*/  IMAD.WIDE R60, R5, 0x10, R60 ;  /* 0x00000010053c7825 */ /* 0x000fe200078e023c */
[----:B------:R-:W-:Y:S01]  /*1810*/  ULOP3.LUT UR4, UR4, 0x3fff, URZ, 0xc0, !UPT ;  /* 0x00003fff04047892 */ /* 0x000fe2000f8ec03f */
[----:B------:R-:W-:Y:S01]  /*1820*/  LOP3.LUT R64, R64, 0x8, RZ, 0xc, !PT ;  /* 0x0000000840407812 */ /* 0x000fe200078e0cff */
[----:B------:R-:W-:Y:S01]  /*1830*/  ULOP3.LUT UR5, UR5, 0x3fff, URZ, 0xc0, !UPT ;  /* 0x00003fff05057892 */ /* 0x000fe2000f8ec03f */
[----:B------:R-:W-:Y:S01]  /*1840*/  VIADD R65, R63, UR42 ;  /* 0x0000002a3f417c36 */ /* 0x000fe20008000000 */
[----:B------:R-:W-:Y:S01]  /*1850*/  LOP3.LUT R66, R66, 0x18, RZ, 0x3c, !PT ;  /* 0x0000001842427812 */ /* 0x000fe200078e3cff */
[----:B------:R-:W-:Y:S01]  /*1860*/  VIADD R67, R67, UR6 ;  /* 0x0000000643437c36 */ /* 0x000fe20008000000 */
[----:B------:R-:W-:-:S02]  /*1870*/  ULOP3.LUT UR44, UR4, 0x10000, URZ, 0xfc, !UPT ;  /* 0x00010000042c7892 */ /* 0x000fc4000f8efc3f */
[----:B------:R-:W-:-:S12]  /*1880*/  ULOP3.LUT UR45, UR5, 0x10000, URZ, 0xfc, !UPT ;  /* 0x00010000052d7892 */ /* 0x000fd8000f8efc3f */
.L_x_105:
[----:B------:R-:W-:Y:S01]  /*1890*/  SHF.L.U32 R0, R73, 0x1f, RZ ;  /* 0x0000001f49007819 */ /* 0x000fe200000006ff */
[----:B------:R-:W-:Y:S02]  /*18a0*/  ULDC UR4, c[0x0][0x28c] ;  /* 0x0000a30000047ab9 */ /* 0x000fe40000000800 */
[----:B------:R-:W-:Y:S01]  /*18b0*/  ISETP.LT.AND P1, PT, RZ, UR4, PT ;  /* 0x00000004ff007c0c */ /* 0x000fe2000bf21270 */
[----:B-1----:R-:W1:Y:S02]  /*18c0*/  SYNCS.PHASECHK.TRANS64.TRYWAIT P0, [R63+UR42], R0 ;  /* 0x000000003f0075a7 */ /* 0x002e64000800016a */
[----:B-1-34-:R-:W-:Y:S10]  /*18d0*/  @!P0 BRA `(.L_x_20) ;  /* 0x0000004800d08947 */ /* 0x01aff40003800000 */
.L_x_137:
[----:B------:R-:W-:Y:S05]  /*18e0*/  @P1 BRA `(.L_x_21) ;  /* 0x0000000000401947 */ /* 0x000fea0003800000 */
[----:B-1----:R-:W-:Y:S01]  /*18f0*/  MOV R0, 0x0 ;  /* 0x0000000000007802 */ /* 0x002fe20000000f00 */
[----:B------:R-:W-:Y:S01]  /*1900*/  ULDC.64 UR4, c[0x4][0x68] ;  /* 0x01001a0000047ab9 */ /* 0x000fe20000000a00 */
[----:B------:R-:W-:Y:S01]  /*1910*/  ULDC.64 UR6, c[0x4][0x8] ;  /* 0x0100020000067ab9 */ /* 0x000fe20000000a00 */
[----:B------:R-:W-:Y:S01]  /*1920*/  IMAD.U32 R4, RZ, RZ, UR4 ;  /* 0x00000004ff047e24 */ /* 0x000fe2000f8e00ff */
[----:B------:R1:W2:Y:S01]  /*1930*/  LDC.64 R14, c[0x4][R0] ;  /* 0x01000000000e7b82 */ /* 0x0002a20000000a00 */
[----:B------:R-:W-:Y:S01]  /*1940*/  IMAD.U32 R5, RZ, RZ, UR5 ;  /* 0x00000005ff057e24 */ /* 0x000fe2000f8e00ff */
[----:B------:R-:W-:Y:S01]  /*1950*/  ULDC.64 UR4, c[0x4][0x70] ;  /* 0x01001c0000047ab9 */ /* 0x000fe20000000a00 */
[----:B------:R-:W-:Y:S02]  /*1960*/  IMAD.U32 R10, RZ, RZ, UR6 ;  /* 0x00000006ff0a7e24 */ /* 0x000fe4000f8e00ff */
[----:B------:R-:W-:Y:S02]  /*1970*/  IMAD.U32 R6, RZ, RZ, UR4 ;  /* 0x00000004ff067e24 */ /* 0x000fe4000f8e00ff */
[----:B------:R-:W-:-:S02]  /*1980*/  IMAD.U32 R7, RZ, RZ, UR5 ;  /* 0x00000005ff077e24 */ /* 0x000fc4000f8e00ff */
[----:B------:R-:W-:Y:S02]  /*1990*/  IMAD.U32 R11, RZ, RZ, UR7 ;  /* 0x00000007ff0b7e24 */ /* 0x000fe4000f8e00ff */
[----:B------:R-:W-:Y:S02]  /*19a0*/  IMAD.MOV.U32 R8, RZ, RZ, 0x1e1 ;  /* 0x000001e1ff087424 */ /* 0x000fe400078e00ff */
[----:B0-----:R-:W-:Y:S02]  /*19b0*/  IMAD.MOV.U32 R12, RZ, RZ, 0x1 ;  /* 0x00000001ff0c7424 */ /* 0x001fe400078e00ff */
[----:B-1----:R-:W-:-:S07]  /*19c0*/  IMAD.MOV.U32 R13, RZ, RZ, RZ ;  /* 0x000000ffff0d7224 */ /* 0x002fce00078e00ff */
[----:B------:R-:W-:-:S07]  /*19d0*/  LEPC R20, `(.L_x_21) ;  /* 0x000000001014794e */ /* 0x000fce0000000000 */
[----:B--2--5:R-:W-:Y:S05]  /*19e0*/  CALL.ABS.NOINC R14 ;  /* 0x000000000e007343 */ /* 0x024fea0003c00000 */
.L_x_21:
[----:B------:R-:W-:-:S13]  /*19f0*/  ISETP.NE.AND P0, PT, R72, 0x3, PT ;  /* 0x000000034800780c */ /* 0x000fda0003f05270 */
[----:B------:R-:W-:Y:S05]  /*1a00*/  @!P0 BRA `(.L_x_22) ;  /* 0x0000000000048947 */ /* 0x000fea0003800000 */
[----:B------:R-:W-:Y:S01]  /*1a10*/  BPT.TRAP 0x1 ;  /* 0x000000040000795c */ /* 0x000fe20000300000 */
.L_x_22:
[----:B------:R-:W-:Y:S02]  /*1a20*/  IMAD.U32 R3, RZ, RZ, UR38 ;  /* 0x00000026ff037e24 */ /* 0x000fe4000f8e00ff */
[----:B-1----:R-:W-:-:S03]  /*1a30*/  IMAD.U32 R0, RZ, RZ, UR39 ;  /* 0x00000027ff007e24 */ /* 0x002fc6000f8e00ff */
[----:B------:R-:W-:Y:S02]  /*1a40*/  LEA R3, R3, UR41, 0x3 ;  /* 0x0000002903037c11 */ /* 0x000fe4000f8e18ff */
[----:B------:R-:W-:-:S04]  /*1a50*/  SHF.L.U32 R0, R0, 0x1f, RZ ;  /* 0x0000001f00007819 */ /* 0x000fc800000006ff */
[----:B------:R1:W2:Y:S01]  /*1a60*/  SYNCS.PHASECHK.TRANS64.TRYWAIT P1, [R3+URZ], R0 ;  /* 0x00000000030075a7 */ /* 0x0002a2000802017f */
[----:B------:R-:W-:Y:S05]  /*1a70*/  @!P0 BRA `(.L_x_23) ;  /* 0x0000000000048947 */ /* 0x000fea0003800000 */
[----:B------:R-:W-:Y:S01]  /*1a80*/  BPT.TRAP 0x1 ;  /* 0x000000040000795c */ /* 0x000fe20000300000 */
.L_x_23:
[----:B--2---:R-:W-:Y:S05]  /*1a90*/  @P1 BRA `(.L_x_24) ;  /* 0x0000000000081947 */ /* 0x004fea0003800000 */
[----:B------:R-:W2:Y:S02]  /*1aa0*/  SYNCS.PHASECHK.TRANS64.TRYWAIT P1, [R3+URZ], R0 ;  /* 0x00000000030075a7 */ /* 0x000ea4000802017f */
[----:B--2---:R-:W-:Y:S05]  /*1ab0*/  @!P1 BRA `(.L_x_25) ;  /* 0x00000048006c9947 */ /* 0x004fea0003800000 */
.L_x_24:
[----:B------:R-:W-:Y:S05]  /*1ac0*/  WARPSYNC.ALL ;  /* 0x0000000000007948 */ /* 0x000fea0003800000 */
[----:B------:R-:W-:Y:S01]  /*1ad0*/  ULEA UR8, UR38, UR44, 0x9 ;  /* 0x0000002c26087291 */ /* 0x000fe2000f8e483f */
[----:B------:R-:W-:Y:S01]  /*1ae0*/  WARPGROUP.ARRIVE ;  /* 0x00000000000079c5 */ /* 0x000fe20000000000 */
[----:B------:R-:W-:Y:S01]  /*1af0*/  ULEA UR9, UR38, UR45, 0x9 ;  /* 0x0000002d26097291 */ /* 0x000fe2000f8e483f */
[----:B-12---:R-:W-:Y:S01]  /*1b00*/  IMAD.U32 R0, RZ, RZ, UR43 ;  /* 0x0000002bff007e24 */ /* 0x006fe2000f8e00ff */
[----:B------:R-:W-:Y:S01]  /*1b10*/  UMOV UR5, 0x40000040 ;  /* 0x4000004000057882 */ /* 0x000fe20000000000 */
[----:B------:R-:W-:-:S02]  /*1b20*/  UMOV UR7, 0x40000040 ;  /* 0x4000004000077882 */ /* 0x000fc40000000000 */
[----:B------:R-:W-:Y:S01]  /*1b30*/  UMOV UR4, UR8 ;  /* 0x0000000800047c82 */ /* 0x000fe20008000000 */
[----:B------:R-:W-:Y:S01]  /*1b40*/  ISETP.GE.AND P1, PT, R0, 0x1, PT ;  /* 0x000000010000780c */ /* 0x000fe20003f26270 */
[----:B------:R-:W-:Y:S02]  /*1b50*/  UMOV UR6, UR9 ;  /* 0x0000000900067c82 */ /* 0x000fe40008000000 */
[----:B------:R-:W-:Y:S01]  /*1b60*/  HGMMA.64x64x16.F32 R24, gdesc[UR4], RZ, !UPT, gsb0 ;  /* 0x00e00000041879f0 */ /* 0x000fe2000c0008ff */
[----:B------:R-:W-:Y:S02]  /*1b70*/  UIADD3 UR4, UR8, 0x2, URZ ;  /* 0x0000000208047890 */ /* 0x000fe4000fffe03f */
[----:B------:R-:W-:Y:S01]  /*1b80*/  UIADD3 UR6, UR9, 0x2, URZ ;  /* 0x0000000209067890 */ /* 0x000fe2000fffe03f */
[----:B------:R-:W-:Y:S01]  /*1b90*/  UMOV UR5, 0x40000040 ;  /* 0x4000004000057882 */ /* 0x000fe20000000000 */
[----:B------:R-:W-:Y:S01]  /*1ba0*/  UMOV UR7, 0x40000040 ;  /* 0x4000004000077882 */ /* 0x000fe20000000000 */
[----:B------:R-:W-:-:S02]  /*1bb0*/  WARPGROUP.DEPBAR.LE gsb0, 0x0 ;  /* 0x00008000000079c5 */ /* 0x000fc40000010000 */
[----:B------:R-:W-:-:S06]  /*1bc0*/  WARPGROUP.ARRIVE ;  /* 0x00000000000079c5 */ /* 0x000fcc0000000000 */
[----:B------:R-:W-:Y:S01]  /*1bd0*/  HGMMA.64x64x16.F32 R24, gdesc[UR4], R24, gsb0 ;  /* 0x00e00000041879f0 */ /* 0x000fe20008000818 */
[----:B------:R-:W-:Y:S02]  /*1be0*/  UIADD3 UR4, UR8, 0x4, URZ ;  /* 0x0000000408047890 */ /* 0x000fe4000fffe03f */
[----:B------:R-:W-:Y:S01]  /*1bf0*/  UIADD3 UR6, UR9, 0x4, URZ ;  /* 0x0000000409067890 */ /* 0x000fe2000fffe03f */
[----:B------:R-:W-:Y:S01]  /*1c00*/  UMOV UR5, 0x40000040 ;  /* 0x4000004000057882 */ /* 0x000fe20000000000 */
[----:B------:R-:W-:Y:S01]  /*1c10*/  UMOV UR7, 0x40000040 ;  /* 0x4000004000077882 */ /* 0x000fe20000000000 */
[----:B------:R-:W-:Y:S02]  /*1c20*/  WARPGROUP.DEPBAR.LE gsb0, 0x0 ;  /* 0x00008000000079c5 */ /* 0x000fe40000010000 */
        /* <DEDUP_REMOVED lines=8> */
[----:B------:R-:W-:Y:S03]  /*1cb0*/  HGMMA.64x64x16.F32 R24, gdesc[UR4], R24, gsb0 ;  /* 0x00e00000041879f0 */ /* 0x000fe60008000818 */
[----:B------:R-:W-:Y:S02]  /*1cc0*/  WARPGROUP.DEPBAR.LE gsb0, 0x0 ;  /* 0x00008000000079c5 */ /* 0x000fe40000010000 */
[----:B------:R-:W-:Y:S05]  /*1cd0*/  @!P1 BRA `(.L_x_26) ;  /* 0x0000000400149947 */ /* 0x000fea0003800000 */
[----:B------:R-:W-:Y:S01]  /*1ce0*/  UIADD3 UR4, UR38, 0x1, URZ ;  /* 0x0000000126047890 */ /* 0x000fe2000fffe03f */
[----:B------:R-:W-:Y:S02]  /*1cf0*/  IMAD.U32 R0, RZ, RZ, UR43 ;  /* 0x0000002bff007e24 */ /* 0x000fe4000f8e00ff */
[----:B------:R-:W-:Y:S01]  /*1d00*/  IMAD.U32 R3, RZ, RZ, UR38 ;  /* 0x00000026ff037e24 */ /* 0x000fe2000f8e00ff */
[----:B------:R-:W-:-:S04]  /*1d10*/  UISETP.NE.AND UP0, UPT, UR4, 0xe, UPT ;  /* 0x0000000e0400788c */ /* 0x000fc8000bf05270 */
[----:B------:R-:W-:Y:S02]  /*1d20*/  USEL UR5, URZ, 0x1, UP0 ;  /* 0x000000013f057887 */ /* 0x000fe40008000000 */
[----:B------:R-:W-:Y:S02]  /*1d30*/  USEL UR8, UR4, URZ, UP0 ;  /* 0x0000003f04087287 */ /* 0x000fe40008000000 */
[----:B------:R-:W-:-:S06]  /*1d40*/  ULOP3.LUT UR5, UR39, UR5, URZ, 0x3c, !UPT ;  /* 0x0000000527057292 */ /* 0x000fcc000f8e3c3f */
[----:B------:R-:W-:-:S07]  /*1d50*/  IMAD.U32 R6, RZ, RZ, UR5 ;  /* 0x00000005ff067e24 */ /* 0x000fce000f8e00ff */
.L_x_33:
[----:B------:R-:W-:Y:S05]  /*1d60*/  @!P0 BRA `(.L_x_27) ;  /* 0x0000000000048947 */ /* 0x000fea0003800000 */
[----:B------:R-:W-:Y:S01]  /*1d70*/  BPT.TRAP 0x1 ;  /* 0x000000040000795c */ /* 0x000fe20000300000 */
.L_x_27:
[----:B------:R-:W-:Y:S01]  /*1d80*/  ULEA UR4, UR8, UR41, 0x3 ;  /* 0x0000002908047291 */ /* 0x000fe2000f8e183f */
[----:B------:R-:W-:-:S08]  /*1d90*/  SHF.L.U32 R4, R6, 0x1f, RZ ;  /* 0x0000001f06047819 */ /* 0x000fd000000006ff */
[----:B------:R1:W2:Y:S01]  /*1da0*/  SYNCS.PHASECHK.TRANS64.TRYWAIT P1, [UR4], R4 ;  /* 0x00000004ff0075a7 */ /* 0x0002a20008020144 */
[----:B------:R-:W-:Y:S05]  /*1db0*/  @!P0 BRA `(.L_x_28) ;  /* 0x0000000000048947 */ /* 0x000fea0003800000 */
[----:B------:R-:W-:Y:S01]  /*1dc0*/  BPT.TRAP 0x1 ;  /* 0x000000040000795c */ /* 0x000fe20000300000 */
.L_x_28:
[----:B--2---:R-:W-:Y:S05]  /*1dd0*/  @P1 BRA `(.L_x_29) ;  /* 0x0000000000081947 */ /* 0x004fea0003800000 */
[----:B------:R-:W2:Y:S02]  /*1de0*/  SYNCS.PHASECHK.TRANS64.TRYWAIT P1, [UR4], R4 ;  /* 0x00000004ff0075a7 */ /* 0x000ea40008020144 */
[----:B--2---:R-:W-:Y:S05]  /*1df0*/  @!P1 BRA `(.L_x_30) ;  /* 0x0000004400b09947 */ /* 0x004fea0003800000 */
.L_x_29:
[----:B------:R-:W-:Y:S01]  /*1e00*/  ULEA UR9, UR8, UR44, 0x9 ;  /* 0x0000002c08097291 */ /* 0x000fe2000f8e483f */
[----:B------:R-:W-:Y:S01]  /*1e10*/  WARPGROUP.ARRIVE ;  /* 0x00000000000079c5 */ /* 0x000fe20000000000 */
[----:B------:R-:W-:Y:S01]  /*1e20*/  ULEA UR10, UR8, UR45, 0x9 ;  /* 0x0000002d080a7291 */ /* 0x000fe2000f8e483f */
[----:B------:R-:W-:Y:S01]  /*1e30*/  UMOV UR5, 0x40000040 ;  /* 0x4000004000057882 */ /* 0x000fe20000000000 */
[----:B------:R-:W-:-:S03]  /*1e40*/  UMOV UR7, 0x40000040 ;  /* 0x4000004000077882 */ /* 0x000fc60000000000 */
[----:B------:R-:W-:Y:S02]  /*1e50*/  UMOV UR4, UR9 ;  /* 0x0000000900047c82 */ /* 0x000fe40008000000 */
[----:B------:R-:W-:Y:S02]  /*1e60*/  UMOV UR6, UR10 ;  /* 0x0000000a00067c82 */ /* 0x000fe40008000000 */
[----:B------:R-:W-:Y:S01]  /*1e70*/  HGMMA.64x64x16.F32 R24, gdesc[UR4], R24, gsb0 ;  /* 0x00e00000041879f0 */ /* 0x000fe20008000818 */
        /* <DEDUP_REMOVED lines=23> */
[----:B------:R-:W-:Y:S01]  /*1ff0*/  BPT.TRAP 0x1 ;  /* 0x000000040000795c */ /* 0x000fe20000300000 */
.L_x_31:
[----:B------:R-:W-:-:S13]  /*2000*/  ISETP.NE.AND P1, PT, R57, RZ, PT ;  /* 0x000000ff3900720c */ /* 0x000fda0003f25270 */
[----:B-12---:R-:W-:-:S05]  /*2010*/  @P1 LEA R4, R3, UR41, 0x3 ;  /* 0x0000002903041c11 */ /* 0x006fca000f8e18ff */
[----:B------:R-:W-:-:S05]  /*2020*/  @P1 VIADD R5, R4, 0x70 ;  /* 0x0000007004051836 */ /* 0x000fca0000000000 */
[----:B------:R-:W-:-:S04]  /*2030*/  @P1 PRMT R5, R56, 0x654, R5 ;  /* 0x0000065438051816 */ /* 0x000fc80000000005 */
[----:B------:R1:W-:Y:S01]  /*2040*/  @P1 SYNCS.ARRIVE.TRANS64.RED.A1T0 RZ, [R5+URZ], RZ ;  /* 0x000000ff05ff19a7 */ /* 0x0003e2000810043f */
[----:B------:R-:W-:-:S13]  /*2050*/  ISETP.GT.U32.AND P1, PT, R16, 0x1, PT ;  /* 0x000000011000780c */ /* 0x000fda0003f24070 */
[----:B-1----:R-:W-:Y:S05]  /*2060*/  @P1 BRA `(.L_x_32) ;  /* 0x0000000000041947 */ /* 0x002fea0003800000 */
[----:B------:R-:W-:Y:S01]  /*2070*/  BPT.TRAP 0x1 ;  /* 0x000000040000795c */ /* 0x000fe20000300000 */
.L_x_32:
[----:B------:R-:W-:Y:S01]  /*2080*/  UIADD3 UR8, UR8, 0x1, URZ ;  /* 0x0000000108087890 */ /* 0x000fe2000fffe03f */
[C---:B------:R-:W-:Y:S01]  /*2090*/  ISETP.GT.AND P2, PT, R0.reuse, 0x1, PT ;  /* 0x000000010000780c */ /* 0x040fe20003f44270 */
[----:B------:R-:W-:Y:S02]  /*20a0*/  VIADD R3, R3, 0x1 ;  /* 0x0000000103037836 */ /* 0x000fe40000000000 */
[----:B------:R-:W-:Y:S01]  /*20b0*/  UISETP.NE.AND UP0, UPT, UR8, 0xe, UPT ;  /* 0x0000000e0800788c */ /* 0x000fe2000bf05270 */
[----:B------:R-:W-:Y:S02]  /*20c0*/  VIADD R0, R0, 0xffffffff ;  /* 0xffffffff00007836 */ /* 0x000fe40000000000 */
[C---:B------:R-:W-:Y:S01]  /*20d0*/  ISETP.NE.AND P1, PT, R3.reuse, 0xe, PT ;  /* 0x0000000e0300780c */ /* 0x040fe20003f25270 */
[----:B------:R-:W-:Y:S02]  /*20e0*/  USEL UR4, URZ, 0x1, UP0 ;  /* 0x000000013f047887 */ /* 0x000fe40008000000 */
[----:B------:R-:W-:Y:S01]  /*20f0*/  USEL UR8, UR8, URZ, UP0 ;  /* 0x0000003f08087287 */ /* 0x000fe20008000000 */
[----:B------:R-:W-:-:S03]  /*2100*/  SEL R3, R3, RZ, P1 ;  /* 0x000000ff03037207 */ /* 0x000fc60000800000 */
[----:B------:R-:W-:Y:S01]  /*2110*/  LOP3.LUT R6, R6, UR4, RZ, 0x3c, !PT ;  /* 0x0000000406067c12 */ /* 0x000fe2000f8e3cff */
[----:B------:R-:W-:Y:S07]  /*2120*/  @P2 BRA `(.L_x_33) ;  /* 0xfffffffc000c2947 */ /* 0x000fee000383ffff */
.L_x_26:
[----:B------:R-:W1:Y:S01]  /*2130*/  LDC R0, c[0x0][0x28c] ;  /* 0x0000a300ff007b82 */ /* 0x000e620000000800 */
[----:B------:R2:W-:Y:S01]  /*2140*/  SYNCS.ARRIVE.TRANS64.A1T0 RZ, [R64+UR47], RZ ;  /* 0x000000ff40ff79a7 */ /* 0x0005e2000810002f */
[----:B-1----:R-:W-:-:S13]  /*2150*/  ISETP.GE.AND P1, PT, R0, 0x1, PT ;  /* 0x000000010000780c */ /* 0x002fda0003f26270 */
[----:B--2---:R-:W-:Y:S05]  /*2160*/  @!P1 BRA `(.L_x_34) ;  /* 0x00000000004c9947 */ /* 0x004fea0003800000 */
[----:B------:R-:W-:Y:S05]  /*2170*/  @!P0 BRA `(.L_x_35) ;  /* 0x0000000000048947 */ /* 0x000fea0003800000 */
[----:B------:R-:W-:Y:S01]  /*2180*/  BPT.TRAP 0x1 ;  /* 0x000000040000795c */ /* 0x000fe20000300000 */
.L_x_35:
[----:B------:R-:W-:Y:S01]  /*2190*/  ISETP.NE.AND P0, PT, R57, RZ, PT ;  /* 0x000000ff3900720c */ /* 0x000fe20003f05270 */
[----:B------:R-:W-:Y:S01]  /*21a0*/  BSSY B0, `(.L_x_36) ;  /* 0x000000d000007945 */ /* 0x000fe20003800000 */
[----:B------:R-:W-:-:S11]  /*21b0*/  ISETP.GT.U32.AND P1, PT, R16, 0x1, PT ;  /* 0x000000011000780c */ /* 0x000fd60003f24070 */
[----:B------:R-:W-:Y:S05]  /*21c0*/  @!P0 BRA `(.L_x_37) ;  /* 0x0000000000288947 */ /* 0x000fea0003800000 */
[----:B------:R-:W-:-:S04]  /*21d0*/  UIADD3 UR6, UR43, UR38, URZ ;  /* 0x000000262b067290 */ /* 0x000fc8000fffe03f */
[----:B------:R-:W-:-:S04]  /*21e0*/  USHF.R.U32.HI UR4, URZ, 0x1, UR6 ;  /* 0x000000013f047899 */ /* 0x000fc80008011606 */
[----:B------:R-:W-:-:S04]  /*21f0*/  UIMAD.WIDE.U32 UR4, UR4, -0x6db6db6d, URZ ;  /* 0x92492493040478a5 */ /* 0x000fc8000f8e003f */
[----:B------:R-:W-:-:S04]  /*2200*/  USHF.R.U32.HI UR4, URZ, 0x2, UR5 ;  /* 0x000000023f047899 */ /* 0x000fc80008011605 */
[----:B------:R-:W-:-:S04]  /*2210*/  UIMAD UR6, UR4, -0xe, UR6 ;  /* 0xfffffff2040678a4 */ /* 0x000fc8000f8e0206 */
[----:B------:R-:W-:-:S04]  /*2220*/  ULEA UR6, UR6, UR41, 0x3 ;  /* 0x0000002906067291 */ /* 0x000fc8000f8e183f */
[----:B------:R-:W-:-:S06]  /*2230*/  UIADD3 UR6, UR6, 0x70, URZ ;  /* 0x0000007006067890 */ /* 0x000fcc000fffe03f */
[----:B------:R-:W-:-:S05]  /*2240*/  IMAD.U32 R3, RZ, RZ, UR6 ;  /* 0x00000006ff037e24 */ /* 0x000fca000f8e00ff */
[----:B------:R-:W-:-:S04]  /*2250*/  PRMT R0, R56, 0x654, R3 ;  /* 0x0000065438007816 */ /* 0x000fc80000000003 */
[----:B------:R1:W-:Y:S03]  /*2260*/  SYNCS.ARRIVE.TRANS64.RED.A1T0 RZ, [R0+URZ], RZ ;  /* 0x000000ff00ff79a7 */ /* 0x0003e6000810043f */
.L_x_37:
[----:B------:R-:W-:Y:S05]  /*2270*/  BSYNC B0 ;  /* 0x0000000000007941 */ /* 0x000fea0003800000 */
.L_x_36:
[----:B------:R-:W-:Y:S05]  /*2280*/  @P1 BRA `(.L_x_34) ;  /* 0x0000000000041947 */ /* 0x000fea0003800000 */
[----:B------:R-:W-:Y:S01]  /*2290*/  BPT.TRAP 0x1 ;  /* 0x000000040000795c */ /* 0x000fe20000300000 */
.L_x_34:
[----:B-1----:R-:W-:Y:S01]  /*22a0*/  SHF.L.U32 R0, R73, 0x1f, RZ ;  /* 0x0000001f49007819 */ /* 0x002fe200000006ff */
[----:B------:R-:W-:Y:S01]  /*22b0*/  UIADD3 UR38, UR46, UR38, URZ ;  /* 0x000000262e267290 */ /* 0x000fe2000fffe03f */
[----:B------:R-:W1:Y:S01]  /*22c0*/  LDC R7, c[0x0][0x288] ;  /* 0x0000a200ff077b82 */ /* 0x000e620000000800 */
[----:B------:R-:W-:Y:S01]  /*22d0*/  UISETP.GE.U32.AND UP1, UPT, UR46, 0xe, UPT ;  /* 0x0000000e2e00788c */ /* 0x000fe2000bf26070 */
[----:B------:R-:W-:Y:S01]  /*22e0*/  IMAD.SHL.U32 R8, R62, 0x2, RZ ;  /* 0x000000023e087824 */ /* 0x000fe200078e00ff */
[----:B------:R-:W-:Y:S02]  /*22f0*/  UISETP.GT.U32.AND UP0, UPT, UR38, 0xd, UPT ;  /* 0x0000000d2600788c */ /* 0x000fe4000bf04070 */
[----:B------:R-:W-:Y:S02]  /*2300*/  USHF.R.U32.HI UR4, URZ, 0x1, UR38 ;  /* 0x000000013f047899 */ /* 0x000fe40008011626 */
[----:B------:R-:W-:Y:S01]  /*2310*/  UISETP.LT.U32.AND UP0, UPT, UR46, 0xe, UP0 ;  /* 0x0000000e2e00788c */ /* 0x000fe20008701070 */
[----:B------:R-:W2:Y:S01]  /*2320*/  SYNCS.PHASECHK.TRANS64.TRYWAIT P0, [R63+UR42+0x10], R0 ;  /* 0x000010003f0075a7 */ /* 0x000ea2000800016a */
[----:B------:R-:W-:Y:S01]  /*2330*/  UIMAD.WIDE.U32 UR4, UR4, -0x6db6db6d, URZ ;  /* 0x92492493040478a5 */ /* 0x000fe2000f8e003f */
[----:B------:R-:W-:Y:S01]  /*2340*/  SHF.R.S32.HI R9, RZ, 0x1f, R8 ;  /* 0x0000001fff097819 */ /* 0x000fe20000011408 */
[----:B------:R-:W-:-:S02]  /*2350*/  USEL UR6, URZ, 0x1, !UP0 ;  /* 0x000000013f067887 */ /* 0x000fc4000c000000 */
[----:B------:R-:W-:Y:S02]  /*2360*/  USHF.R.U32.HI UR4, URZ, 0x2, UR5 ;  /* 0x000000023f047899 */ /* 0x000fe40008011605 */
[----:B------:R-:W-:Y:S02]  /*2370*/  ULOP3.LUT UR39, UR39, UR6, URZ, 0x3c, !UPT ;  /* 0x0000000627277292 */ /* 0x000fe4000f8e3c3f */
[----:B------:R-:W-:Y:S02]  /*2380*/  UIMAD UR38, UR4, -0xe, UR38 ;  /* 0xfffffff2042678a4 */ /* 0x000fe4000f8e0226 */
[----:B------:R-:W-:Y:S01]  /*2390*/  @UP1 ULOP3.LUT UR39, UR39, 0x1, UR4, 0x78, !UPT ;  /* 0x0000000127271892 */ /* 0x000fe2000f8e7804 */
[----:B-12---:R-:W-:Y:S11]  /*23a0*/  @!P0 BRA `(.L_x_38) ;  /* 0x00000040005c8947 */ /* 0x006ff60003800000 */
.L_x_138:
[----:B-1----:R-:W-:Y:S01]  /*23b0*/  IMAD.SHL.U32 R0, R19, 0x40, RZ ;  /* 0x0000004013007824 */ /* 0x002fe200078e00ff */
[----:B------:R-:W-:Y:S01]  /*23c0*/  ULDC UR6, c[0x0][0x284] ;  /* 0x0000a10000067ab9 */ /* 0x000fe20000000800 */
[----:B------:R-:W-:Y:S01]  /*23d0*/  IMAD.SHL.U32 R14, R22, 0x40, RZ ;  /* 0x00000040160e7824 */ /* 0x000fe200078e00ff */
[----:B------:R-:W-:Y:S01]  /*23e0*/  SHF.R.S32.HI R11, RZ, 0x1f, R2 ;  /* 0x0000001fff0b7819 */ /* 0x000fe20000011402 */
[----:B------:R-:W-:Y:S01]  /*23f0*/  ULDC.64 UR4, c[0x0][0x5d0] ;  /* 0x0001740000047ab9 */ /* 0x000fe20000000a00 */
[----:B------:R-:W-:Y:S01]  /*2400*/  ISETP.GE.AND P0, PT, R0, UR6, PT ;  /* 0x0000000600007c0c */ /* 0x000fe2000bf06270 */
[----:B------:R-:W-:Y:S01]  /*2410*/  IMAD.WIDE.U32 R4, R2, UR4, R8 ;  /* 0x0000000402047c25 */ /* 0x000fe2000f8e0008 */
[----:B------:R-:W-:Y:S02]  /*2420*/  SHF.R.S32.HI R15, RZ, 0x1f, R14 ;  /* 0x0000001fff0f7819 */ /* 0x000fe4000001140e */
[C---:B------:R-:W-:Y:S01]  /*2430*/  ISETP.GE.OR P0, PT, R14.reuse, R7, P0 ;  /* 0x000000070e00720c */ /* 0x040fe20000706670 */
[----:B------:R-:W-:Y:S01]  /*2440*/  IMAD R3, R11, UR4, RZ ;  /* 0x000000040b037c24 */ /* 0x000fe2000f8e02ff */
[----:B------:R-:W-:-:S03]  /*2450*/  IADD3 R4, P1, R14, R4, RZ ;  /* 0x000000040e047210 */ /* 0x000fc60007f3e0ff */
[----:B------:R-:W-:-:S05]  /*2460*/  IMAD R3, R2, UR5, R3 ;  /* 0x0000000502037c24 */ /* 0x000fca000f8e0203 */
[----:B------:R-:W-:-:S03]  /*2470*/  IADD3.X R5, R15, R5, R3, P1, !PT ;  /* 0x000000050f057210 */ /* 0x000fc60000ffe403 */
[----:B------:R-:W-:Y:S05]  /*2480*/  @P0 BRA `(.L_x_39) ;  /* 0x0000002000b00947 */ /* 0x000fea0003800000 */
[----:B------:R-:W1:Y:S01]  /*2490*/  LDC.64 R76, c[0x0][0x5c8] ;  /* 0x00017200ff4c7b82 */ /* 0x000e620000000a00 */
[----:B-----5:R-:W-:Y:S01]  /*24a0*/  FSETP.NEU.AND P0, PT, R59, RZ, PT ;  /* 0x000000ff3b00720b */ /* 0x020fe20003f0d000 */
[----:B------:R-:W-:Y:S01]  /*24b0*/  IMAD R3, R62, -0x2, R7 ;  /* 0xfffffffe3e037824 */ /* 0x000fe200078e0207 */
[----:B------:R-:W-:Y:S01]  /*24c0*/  BSSY B0, `(.L_x_39) ;  /* 0x0000228000007945 */ /* 0x000fe20003800000 */
[----:B------:R-:W-:-:S04]  /*24d0*/  IMAD.WIDE R68, R19, 0x40, R60 ;  /* 0x0000004013447825 */ /* 0x000fc800078e023c */
[----:B------:R-:W-:Y:S02]  /*24e0*/  IMAD.IADD R3, R3, 0x1, -R14 ;  /* 0x0000000103037824 */ /* 0x000fe400078e0a0e */
[----:B------:R-:W-:-:S03]  /*24f0*/  IMAD.IADD R0, R67, 0x1, -R0 ;  /* 0x0000000143007824 */ /* 0x000fc600078e0a00 */
[----:B------:R-:W-:-:S04]  /*2500*/  ISETP.GT.AND P2, PT, R3, RZ, PT ;  /* 0x000000ff0300720c */ /* 0x000fc80003f44270 */
[----:B------:R-:W-:Y:S01]  /*2510*/  ISETP.GT.AND P1, PT, R0, RZ, P2 ;  /* 0x000000ff0000720c */ /* 0x000fe20001724270 */
[-C--:B-1----:R-:W-:Y:S02]  /*2520*/  IMAD R6, R69, R76.reuse, RZ ;  /* 0x0000004c45067224 */ /* 0x082fe400078e02ff */
[----:B------:R-:W-:-:S04]  /*2530*/  IMAD.WIDE.U32 R70, R68, R76, R4 ;  /* 0x0000004c44467225 */ /* 0x000fc800078e0004 */
[----:B------:R-:W-:-:S04]  /*2540*/  IMAD R5, R68, R77, R6 ;  /* 0x0000004d44057224 */ /* 0x000fc800078e0206 */
[----:B------:R-:W-:Y:S01]  /*2550*/  IMAD.IADD R7, R71, 0x1, R5 ;  /* 0x0000000147077824 */ /* 0x000fe200078e0205 */
[----:B------:R-:W-:Y:S06]  /*2560*/  @!P0 BRA `(.L_x_40) ;  /* 0x0000001400e48947 */ /* 0x000fec0003800000 */
[----:B------:R-:W1:Y:S01]  /*2570*/  LDC.64 R74, c[0x0][0x5b8] ;  /* 0x00016e00ff4a7b82 */ /* 0x000e620000000a00 */
[----:B------:R-:W-:-:S07]  /*2580*/  ULDC.64 UR4, c[0x0][0x5c0] ;  /* 0x0001700000047ab9 */ /* 0x000fce0000000a00 */
[----:B------:R-:W2:Y:S08]  /*2590*/  LDC.64 R78, c[0x0][0x5b0] ;  /* 0x00016c00ff4e7b82 */ /* 0x000eb00000000a00 */
[----:B------:R-:W0:Y:S01]  /*25a0*/  LDC.64 R80, c[0x0][0x5a8] ;  /* 0x00016a00ff507b82 */ /* 0x000e220000000a00 */
[-C--:B-1----:R-:W-:Y:S02]  /*25b0*/  IMAD R6, R11, R74.reuse, RZ ;  /* 0x0000004a0b067224 */ /* 0x082fe400078e02ff */
[----:B------:R-:W-:-:S04]  /*25c0*/  IMAD.WIDE.U32 R4, R2, R74, R8 ;  /* 0x0000004a02047225 */ /* 0x000fc800078e0008 */
[----:B------:R-:W-:Y:S01]  /*25d0*/  IMAD R71, R2, R75, R6 ;  /* 0x0000004b02477224 */ /* 0x000fe200078e0206 */
[----:B------:R-:W-:Y:S01]  /*25e0*/  IADD3 R10, P0, R14, R4, RZ ;  /* 0x000000040e0a7210 */ /* 0x000fe20007f1e0ff */
[----:B--2---:R-:W-:-:S03]  /*25f0*/  IMAD R4, R69, R78, RZ ;  /* 0x0000004e45047224 */ /* 0x004fc600078e02ff */
[----:B------:R-:W-:Y:S01]  /*2600*/  IADD3.X R11, R15, R5, R71, P0, !PT ;  /* 0x000000050f0b7210 */ /* 0x000fe200007fe447 */
[C---:B------:R-:W-:Y:S02]  /*2610*/  IMAD R75, R68.reuse, R79, R4 ;  /* 0x0000004f444b7224 */ /* 0x040fe400078e0204 */
[----:B------:R-:W-:-:S04]  /*2620*/  IMAD.WIDE.U32 R4, R68, R78, R10 ;  /* 0x0000004e44047225 */ /* 0x000fc800078e000a */
[----:B------:R-:W-:Y:S01]  /*2630*/  IMAD.IADD R5, R5, 0x1, R75 ;  /* 0x0000000105057824 */ /* 0x000fe200078e024b */
[----:B0-----:R-:W-:-:S04]  /*2640*/  LEA R12, P0, R4, R80, 0x1 ;  /* 0x00000050040c7211 */ /* 0x001fc800078008ff */
[----:B------:R-:W-:-:S05]  /*2650*/  LEA.HI.X R13, R4, R81, R5, 0x1, P0 ;  /* 0x00000051040d7211 */ /* 0x000fca00000f0c05 */
[----:B------:R-:W2:Y:S01]  /*2660*/  @P1 LDG.E.LTC128B.U16 R19, desc[UR36][R12.64] ;  /* 0x000000240c131981 */ /* 0x000ea2000c1e1520 */
[----:B------:R-:W-:Y:S01]  /*2670*/  IMAD.WIDE.U32 R4, R68, R78, R14 ;  /* 0x0000004e44047225 */ /* 0x000fe200078e000e */
[----:B------:R-:W-:Y:S02]  /*2680*/  BSSY B1, `(.L_x_41) ;  /* 0x0000015000017945 */ /* 0x000fe40003800000 */
[----:B------:R-:W-:-:S04]  /*2690*/  IADD3 R20, P0, R8, R4, RZ ;  /* 0x0000000408147210 */ /* 0x000fc80007f1e0ff */
[----:B------:R-:W-:Y:S02]  /*26a0*/  IADD3.X R21, R9, R75, R5, P0, !PT ;  /* 0x0000004b09157210 */ /* 0x000fe400007fe405 */
[----:B------:R-:W-:Y:S01]  /*26b0*/  LEA R6, P0, R70, UR4, 0x1 ;  /* 0x0000000446067c11 */ /* 0x000fe2000f8008ff */
[----:B------:R-:W-:-:S03]  /*26c0*/  IMAD.WIDE.U32 R20, R2, R74, R20 ;  /* 0x0000004a02147225 */ /* 0x000fc600078e0014 */
[----:B------:R-:W-:Y:S02]  /*26d0*/  LEA.HI.X R7, R70, UR5, R7, 0x1, P0 ;  /* 0x0000000546077c11 */ /* 0x000fe400080f0c07 */
[----:B------:R-:W-:-:S04]  /*26e0*/  ISETP.GT.AND P0, PT, R3, 0x1, PT ;  /* 0x000000010300780c */ /* 0x000fc80003f04270 */
[----:B------:R-:W-:Y:S01]  /*26f0*/  ISETP.GT.AND P3, PT, R0, RZ, P0 ;  /* 0x000000ff0000720c */ /* 0x000fe20000764270 */
[----:B--2---:R-:W-:-:S05]  /*2700*/  HADD2.F32 R4, -RZ, R19.H0_H0 ;  /* 0x20000013ff047230 */ /* 0x004fca0000004100 */
[----:B------:R-:W-:Y:S01]  /*2710*/  FMUL R5, R4, R59 ;  /* 0x0000003b04057220 */ /* 0x000fe20000400000 */
[----:B------:R-:W-:-:S03]  /*2720*/  LEA R4, P4, R20, R80, 0x1 ;  /* 0x0000005014047211 */ /* 0x000fc600078808ff */
[----:B------:R-:W-:-:S05]  /*2730*/  FFMA R5, R24, R58, R5 ;  /* 0x0000003a18057223 */ /* 0x000fca0000000005 */
[----:B------:R-:W-:Y:S01]  /*2740*/  F2FP.F16.F32.PACK_AB R12, RZ, R5 ;  /* 0x00000005ff0c723e */ /* 0x000fe200000000ff */
[----:B------:R-:W-:-:S03]  /*2750*/  IMAD.IADD R5, R71, 0x1, R21 ;  /* 0x0000000147057824 */ /* 0x000fc600078e0215 */
[----:B------:R-:W-:Y:S01]  /*2760*/  PRMT R13, R12, 0x7610, R13 ;  /* 0x000076100c0d7816 */ /* 0x000fe2000000000d */
[----:B------:R-:W-:Y:S01]  /*2770*/  IMAD.SHL.U32 R12, R78, 0x8, RZ ;  /* 0x000000084e0c7824 */ /* 0x000fe200078e00ff */
[----:B------:R-:W-:-:S03]  /*2780*/  LEA.HI.X R5, R20, R81, R5, 0x1, P4 ;  /* 0x0000005114057211 */ /* 0x000fc600020f0c05 */
[----:B------:R0:W-:Y:S02]  /*2790*/  @P1 STG.E.U16 desc[UR36][R6.64], R13 ;  /* 0x0000000d06001986 */ /* 0x0001e4000c101524 */
[----:B0-----:R-:W-:Y:S01]  /*27a0*/  SHF.L.U64.HI R13, R78, 0x3, R79 ;  /* 0x000000034e0d7819 */ /* 0x001fe2000001024f */
[----:B------:R-:W-:Y:S06]  /*27b0*/  @!P3 BRA `(.L_x_42) ;  /* 0x000000000004b947 */ /* 0x000fec0003800000 */
[----:B------:R0:W5:Y:S02]  /*27c0*/  LDG.E.LTC128B.U16 R19, desc[UR36][R4.64+0x2] ;  /* 0x0000022404137981 */ /* 0x000164000c1e1520 */
.L_x_42:
[----:B------:R-:W-:Y:S05]  /*27d0*/  BSYNC B1 ;  /* 0x0000000000017941 */ /* 0x000fea0003800000 */
.L_x_41:
[----:B-----5:R-:W-:Y:S01]  /*27e0*/  HADD2.F32 R20, -RZ, R19.H0_H0 ;  /* 0x20000013ff147230 */ /* 0x020fe20000004100 */
[----:B------:R-:W-:Y:S01]  /*27f0*/  ISETP.GT.AND P2, PT, R0, 0x8, P2 ;  /* 0x000000080000780c */ /* 0x000fe20001744270 */
[----:B------:R-:W-:-:S04]  /*2800*/  IMAD.WIDE.U32 R68, R68, R78, R12 ;  /* 0x0000004e44447225 */ /* 0x000fc800078e000c */
[----:B------:R-:W-:Y:S01]  /*2810*/  FMUL R20, R20, R59 ;  /* 0x0000003b14147220 */ /* 0x000fe20000400000 */
[----:B------:R-:W-:Y:S01]  /*2820*/  IMAD.IADD R75, R75, 0x1, R69 ;  /* 0x000000014b4b7824 */ /* 0x000fe200078e0245 */
[----:B------:R-:W-:Y:S02]  /*2830*/  IADD3 R10, P1, R10, R68, RZ ;  /* 0x000000440a0a7210 */ /* 0x000fe40007f3e0ff */
[----:B------:R-:W-:-:S03]  /*2840*/  FFMA R20, R25, R58, R20 ;  /* 0x0000003a19147223 */ /* 0x000fc60000000014 */
[----:B------:R-:W-:Y:S01]  /*2850*/  IMAD.X R11, R75, 0x1, R11, P1 ;  /* 0x000000014b0b7824 */ /* 0x000fe200008e060b */
[C---:B------:R-:W-:Y:S02]  /*2860*/  LEA R12, P1, R10.reuse, R80, 0x1 ;  /* 0x000000500a0c7211 */ /* 0x040fe400078208ff */
[----:B------:R-:W-:Y:S02]  /*2870*/  F2FP.F16.F32.PACK_AB R20, RZ, R20 ;  /* 0x00000014ff14723e */ /* 0x000fe400000000ff */
[----:B------:R-:W-:-:S03]  /*2880*/  LEA.HI.X R13, R10, R81, R11, 0x1, P1 ;  /* 0x000000510a0d7211 */ /* 0x000fc600008f0c0b */
[----:B------:R1:W-:Y:S04]  /*2890*/  @P3 STG.E.U16 desc[UR36][R6.64+0x2], R20 ;  /* 0x0000021406003986 */ /* 0x0003e8000c101524 */
[----:B------:R-:W2:Y:S01]  /*28a0*/  @P2 LDG.E.LTC128B.U16 R19, desc[UR36][R12.64] ;  /* 0x000000240c132981 */ /* 0x000ea2000c1e1520 */
[----:B------:R-:W-:Y:S01]  /*28b0*/  IADD3 R14, P1, P3, R8, R68, R14 ;  /* 0x00000044080e7210 */ /* 0x000fe20007b3e00e */
[----:B------:R-:W-:Y:S01]  /*28c0*/  BSSY B1, `(.L_x_43) ;  /* 0x0000011000017945 */ /* 0x000fe20003800000 */
[C---:B------:R-:W-:Y:S02]  /*28d0*/  SHF.L.U64.HI R11, R76.reuse, 0x4, R77 ;  /* 0x000000044c0b7819 */ /* 0x040fe4000001024d */
[----:B------:R-:W-:Y:S02]  /*28e0*/  IADD3.X R15, R9, R75, R15, P1, P3 ;  /* 0x0000004b090f7210 */ /* 0x000fe40000fe640f */
[----:B------:R-:W-:-:S02]  /*28f0*/  LEA R10, P1, R76, R6, 0x4 ;  /* 0x000000064c0a7211 */ /* 0x000fc400078220ff */
[----:B------:R-:W-:Y:S01]  /*2900*/  ISETP.GT.AND P0, PT, R0, 0x8, P0 ;  /* 0x000000080000780c */ /* 0x000fe20000704270 */
[----:B------:R-:W-:-:S04]  /*2910*/  IMAD.WIDE.U32 R14, R2, R74, R14 ;  /* 0x0000004a020e7225 */ /* 0x000fc800078e000e */
[----:B------:R-:W-:Y:S02]  /*2920*/  IMAD.X R11, R11, 0x1, R7, P1 ;  /* 0x000000010b0b7824 */ /* 0x000fe400008e0607 */
[----:B------:R-:W-:Y:S02]  /*2930*/  IMAD.IADD R2, R71, 0x1, R15 ;  /* 0x0000000147027824 */ /* 0x000fe400078e020f */
[----:B--2---:R-:W-:-:S05]  /*2940*/  HADD2.F32 R8, -RZ, R19.H0_H0 ;  /* 0x20000013ff087230 */ /* 0x004fca0000004100 */
[----:B------:R-:W-:Y:S01]  /*2950*/  FMUL R9, R8, R59 ;  /* 0x0000003b08097220 */ /* 0x000fe20000400000 */
[----:B------:R-:W-:-:S03]  /*2960*/  LEA R8, P3, R14, R80, 0x1 ;  /* 0x000000500e087211 */ /* 0x000fc600078608ff */
[----:B------:R-:W-:-:S05]  /*2970*/  FFMA R9, R26, R58, R9 ;  /* 0x0000003a1a097223 */ /* 0x000fca0000000009 */
[----:B------:R-:W-:Y:S02]  /*2980*/  F2FP.F16.F32.PACK_AB R12, RZ, R9 ;  /* 0x00000009ff0c723e */ /* 0x000fe400000000ff */
[----:B------:R-:W-:-:S03]  /*2990*/  LEA.HI.X R9, R14, R81, R2, 0x1, P3 ;  /* 0x000000510e097211 */ /* 0x000fc600018f0c02 */
[----:B------:R1:W-:Y:S01]  /*29a0*/  @P2 STG.E.U16 desc[UR36][R10.64], R12 ;  /* 0x0000000c0a002986 */ /* 0x0003e2000c101524 */
[----:B------:R-:W-:Y:S05]  /*29b0*/  @!P0 BRA `(.L_x_44) ;  /* 0x0000000000048947 */ /* 0x000fea0003800000 */
[----:B------:R2:W5:Y:S02]  /*29c0*/  LDG.E.LTC128B.U16 R19, desc[UR36][R8.64+0x2] ;  /* 0x0000022408137981 */ /* 0x000564000c1e1520 */
.L_x_44:
[----:B------:R-:W-:Y:S05]  /*29d0*/  BSYNC B1 ;  /* 0x0000000000017941 */ /* 0x000fea0003800000 */
.L_x_43:
[----:B-----5:R-:W-:Y:S01]  /*29e0*/  HADD2.F32 R2, -RZ, R19.H0_H0 ;  /* 0x20000013ff027230 */ /* 0x020fe20000004100 */
[----:B------:R-:W-:Y:S01]  /*29f0*/  ISETP.GT.AND P1, PT, R3, 0x8, PT ;  /* 0x000000080300780c */ /* 0x000fe20003f24270 */
[----:B------:R-:W-:Y:S03]  /*2a00*/  BSSY B1, `(.L_x_45) ;  /* 0x0000008000017945 */ /* 0x000fe60003800000 */
[----:B------:R-:W-:Y:S01]  /*2a10*/  FMUL R2, R2, R59 ;  /* 0x0000003b02027220 */ /* 0x000fe20000400000 */
[----:B------:R-:W-:-:S03]  /*2a20*/  ISETP.GT.AND P2, PT, R0, RZ, P1 ;  /* 0x000000ff0000720c */ /* 0x000fc60000f44270 */
[----:B------:R-:W-:-:S05]  /*2a30*/  FFMA R2, R27, R58, R2 ;  /* 0x0000003a1b027223 */ /* 0x000fca0000000002 */
[----:B------:R-:W-:-:S05]  /*2a40*/  F2FP.F16.F32.PACK_AB R2, RZ, R2 ;  /* 0x00000002ff02723e */ /* 0x000fca00000000ff */
[----:B------:R3:W-:Y:S01]  /*2a50*/  @P0 STG.E.U16 desc[UR36][R10.64+0x2], R2 ;  /* 0x000002020a000986 */ /* 0x0007e2000c101524 */
[----:B------:R-:W-:Y:S05]  /*2a60*/  @!P2 BRA `(.L_x_46) ;  /* 0x000000000004a947 */ /* 0x000fea0003800000 */
[----:B------:R4:W5:Y:S02]  /*2a70*/  LDG.E.LTC128B.U16 R19, desc[UR36][R4.64+0x10] ;  /* 0x0000102404137981 */ /* 0x000964000c1e1520 */
.L_x_46:
[----:B------:R-:W-:Y:S05]  /*2a80*/  BSYNC B1 ;  /* 0x0000000000017941 */ /* 0x000fea0003800000 */
.L_x_45:
[----:B---3-5:R-:W-:Y:S01]  /*2a90*/  HADD2.F32 R2, -RZ, R19.H0_H0 ;  /* 0x20000013ff027230 */ /* 0x028fe20000004100 */
        /* <DEDUP_REMOVED lines=9> */
.L_x_48:
[----:B------:R-:W-:Y:S05]  /*2b30*/  BSYNC B1 ;  /* 0x0000000000017941 */ /* 0x000fea0003800000 */
.L_x_47:
[----:B-----5:R-:W-:Y:S01]  /*2b40*/  HADD2.F32 R2, -RZ, R19.H0_H0 ;  /* 0x20000013ff027230 */ /* 0x020fe20000004100 */
[----:B------:R-:W-:Y:S01]  /*2b50*/  ISETP.GT.AND P1, PT, R0, 0x8, P1 ;  /* 0x000000080000780c */ /* 0x000fe20000f24270 */
[----:B------:R-:W-:Y:S03]  /*2b60*/  BSSY B1, `(.L_x_49) ;  /* 0x0000007000017945 */ /* 0x000fe60003800000 */
[----:B------:R-:W-:-:S04]  /*2b70*/  FMUL R2, R2, R59 ;  /* 0x0000003b02027220 */ /* 0x000fc80000400000 */
[----:B------:R-:W-:-:S05]  /*2b80*/  FFMA R2, R29, R58, R2 ;  /* 0x0000003a1d027223 */ /* 0x000fca0000000002 */
[----:B------:R-:W-:-:S05]  /*2b90*/  F2FP.F16.F32.PACK_AB R2, RZ, R2 ;  /* 0x00000002ff02723e */ /* 0x000fca00000000ff */
[----:B------:R0:W-:Y:S01]  /*2ba0*/  @P3 STG.E.U16 desc[UR36][R6.64+0x12], R2 ;  /* 0x0000120206003986 */ /* 0x0001e2000c101524 */
[----:B------:R-:W-:Y:S05]  /*2bb0*/  @!P1 BRA `(.L_x_50) ;  /* 0x0000000000049947 */ /* 0x000fea0003800000 */
[----:B------:R0:W5:Y:S02]  /*2bc0*/  LDG.E.LTC128B.U16 R19, desc[UR36][R8.64+0x10] ;  /* 0x0000102408137981 */ /* 0x000164000c1e1520 */
.L_x_50:
[----:B------:R-:W-:Y:S05]  /*2bd0*/  BSYNC B1 ;  /* 0x0000000000017941 */ /* 0x000fea0003800000 */
.L_x_49:
[----:B0----5:R-:W-:Y:S01]  /*2be0*/  HADD2.F32 R2, -RZ, R19.H0_H0 ;  /* 0x20000013ff027230 */ /* 0x021fe20000004100 */
[----:B------:R-:W-:Y:S01]  /*2bf0*/  ISETP.GT.AND P0, PT, R0, 0x8, P0 ;  /* 0x000000080000780c */ /* 0x000fe20000704270 */
[----:B------:R-:W-:Y:S03]  /*2c00*/  BSSY B1, `(.L_x_51) ;  /* 0x0000007000017945 */ /* 0x000fe60003800000 */
[----:B---3--:R-:W-:-:S04]  /*2c10*/  FMUL R13, R2, R59 ;  /* 0x0000003b020d7220 */ /* 0x008fc80000400000 */
[----:B------:R-:W-:-:S05]  /*2c20*/  FFMA R13, R30, R58, R13 ;  /* 0x0000003a1e0d7223 */ /* 0x000fca000000000d */
[----:B------:R-:W-:-:S05]  /*2c30*/  F2FP.F16.F32.PACK_AB R13, RZ, R13 ;  /* 0x0000000dff0d723e */ /* 0x000fca00000000ff */
[----:B------:R0:W-:Y:S01]  /*2c40*/  @P1 STG.E.U16 desc[UR36][R10.64+0x10], R13 ;  /* 0x0000100d0a001986 */ /* 0x0001e2000c101524 */
[----:B------:R-:W-:Y:S05]  /*2c50*/  @!P0 BRA `(.L_x_52) ;  /* 0x0000000000048947 */ /* 0x000fea0003800000 */
[----:B------:R3:W5:Y:S02]  /*2c60*/  LDG.E.LTC128B.U16 R19, desc[UR36][R8.64+0x12] ;  /* 0x0000122408137981 */ /* 0x000764000c1e1520 */
.L_x_52:
[----:B------:R-:W-:Y:S05]  /*2c70*/  BSYNC B1 ;  /* 0x0000000000017941 */ /* 0x000fea0003800000 */
.L_x_51:
        /* <DEDUP_REMOVED lines=10> */
.L_x_54:
[----:B------:R-:W-:Y:S05]  /*2d20*/  BSYNC B1 ;  /* 0x0000000000017941 */ /* 0x000fea0003800000 */
.L_x_53:
[----:B0----5:R-:W-:Y:S01]  /*2d30*/  HADD2.F32 R2, -RZ, R19.H0_H0 ;  /* 0x20000013ff027230 */ /* 0x021fe20000004100 */
        /* <DEDUP_REMOVED lines=9> */
.L_x_56:
[----:B------:R-:W-:Y:S05]  /*2dd0*/  BSYNC B1 ;  /* 0x0000000000017941 */ /* 0x000fea0003800000 */
.L_x_55:
        /* <DEDUP_REMOVED lines=9> */
.L_x_58:
[----:B------:R-:W-:Y:S05]  /*2e70*/  BSYNC B1 ;  /* 0x0000000000017941 */ /* 0x000fea0003800000 */
.L_x_57:
[----:B0----5:R-:W-:Y:S01]  /*2e80*/  HADD2.F32 R2, -RZ, R19.H0_H0 ;  /* 0x20000013ff027230 */ /* 0x021fe20000004100 */
        /* <DEDUP_REMOVED lines=8> */
.L_x_60:
[----:B------:R-:W-:Y:S05]  /*2f10*/  BSYNC B1 ;  /* 0x0000000000017941 */ /* 0x000fea0003800000 */
.L_x_59:
        /* <DEDUP_REMOVED lines=10> */
.L_x_62:
[----:B------:R-:W-:Y:S05]  /*2fc0*/  BSYNC B1 ;  /* 0x0000000000017941 */ /* 0x000fea0003800000 */
.L_x_61:
        /* <DEDUP_REMOVED lines=10> */
.L_x_64:
[----:B------:R-:W-:Y:S05]  /*3070*/  BSYNC B1 ;  /* 0x0000000000017941 */ /* 0x000fea0003800000 */
.L_x_63:
        /* <DEDUP_REMOVED lines=9> */
.L_x_66:
[----:B------:R-:W-:Y:S05]  /*3110*/  BSYNC B1 ;  /* 0x0000000000017941 */ /* 0x000fea0003800000 */
.L_x_65:
        /* <DEDUP_REMOVED lines=9> */
.L_x_68:
[----:B------:R-:W-:Y:S05]  /*31b0*/  BSYNC B1 ;  /* 0x0000000000017941 */ /* 0x000fea0003800000 */
.L_x_67:
        /* <DEDUP_REMOVED lines=10> */
.L_x_70:
[----:B------:R-:W-:Y:S05]  /*3260*/  BSYNC B1 ;  /* 0x0000000000017941 */ /* 0x000fea0003800000 */
.L_x_69:
        /* <DEDUP_REMOVED lines=10> */
.L_x_72:
[----:B------:R-:W-:Y:S05]  /*3310*/  BSYNC B1 ;  /* 0x0000000000017941 */ /* 0x000fea0003800000 */
.L_x_71:
        /* <DEDUP_REMOVED lines=9> */
.L_x_74:
[----:B------:R-:W-:Y:S05]  /*33b0*/  BSYNC B1 ;  /* 0x0000000000017941 */ /* 0x000fea0003800000 */
.L_x_73:
        /* <DEDUP_REMOVED lines=9> */
.L_x_76:
[----:B------:R-:W-:Y:S05]  /*3450*/  BSYNC B1 ;  /* 0x0000000000017941 */ /* 0x000fea0003800000 */
.L_x_75:
        /* <DEDUP_REMOVED lines=10> */
.L_x_78:
[----:B------:R-:W-:Y:S05]  /*3500*/  BSYNC B1 ;  /* 0x0000000000017941 */ /* 0x000fea0003800000 */
.L_x_77:
        /* <DEDUP_REMOVED lines=10> */
.L_x_80:
[----:B------:R-:W-:Y:S05]  /*35b0*/  BSYNC B1 ;  /* 0x0000000000017941 */ /* 0x000fea0003800000 */
.L_x_79:
        /* <DEDUP_REMOVED lines=9> */
.L_x_82:
[----:B------:R-:W-:Y:S05]  /*3650*/  BSYNC B1 ;  /* 0x0000000000017941 */ /* 0x000fea0003800000 */
.L_x_81:
        /* <DEDUP_REMOVED lines=9> */
.L_x_84:
[----:B------:R-:W-:Y:S05]  /*36f0*/  BSYNC B1 ;  /* 0x0000000000017941 */ /* 0x000fea0003800000 */
.L_x_83:
        /* <DEDUP_REMOVED lines=10> */
.L_x_86:
[----:B------:R-:W-:Y:S05]  /*37a0*/  BSYNC B1 ;  /* 0x0000000000017941 */ /* 0x000fea0003800000 */
.L_x_85:
        /* <DEDUP_REMOVED lines=10> */
.L_x_88:
[----:B------:R-:W-:Y:S05]  /*3850*/  BSYNC B1 ;  /* 0x0000000000017941 */ /* 0x000fea0003800000 */
.L_x_87:
        /* <DEDUP_REMOVED lines=9> */
.L_x_90:
[----:B------:R-:W-:Y:S05]  /*38f0*/  BSYNC B1 ;  /* 0x0000000000017941 */ /* 0x000fea0003800000 */
.L_x_89:
        /* <DEDUP_REMOVED lines=9> */
.L_x_92:
[----:B------:R-:W-:Y:S05]  /*3990*/  BSYNC B1 ;  /* 0x0000000000017941 */ /* 0x000fea0003800000 */
.L_x_91:
        /* <DEDUP_REMOVED lines=10> */
.L_x_94:
[----:B------:R-:W-:Y:S05]  /*3a40*/  BSYNC B1 ;  /* 0x0000000000017941 */ /* 0x000fea0003800000 */
.L_x_93:
[----:B0----5:R-:W-:Y:S01]  /*3a50*/  HADD2.F32 R2, -RZ, R19.H0_H0 ;  /* 0x20000013ff027230 */ /* 0x021fe20000004100 */
[----:B------:R-:W-:Y:S01]  /*3a60*/  ISETP.GT.AND P0, PT, R3, 0x39, PT ;  /* 0x000000390300780c */ /* 0x000fe20003f04270 */
[----:B------:R-:W-:Y:S01]  /*3a70*/  @P2 IMAD.MOV.U32 R3, RZ, RZ, R7 ;  /* 0x000000ffff032224 */ /* 0x000fe200078e0007 */
[----:B------:R-:W-:Y:S02]  /*3a80*/  BSSY B1, `(.L_x_95) ;  /* 0x0000009000017945 */ /* 0x000fe40003800000 */
[----:B------:R-:W-:Y:S01]  /*3a90*/  FMUL R13, R2, R59 ;  /* 0x0000003b020d7220 */ /* 0x000fe20000400000 */
[----:B------:R-:W-:Y:S01]  /*3aa0*/  @P2 IMAD.MOV.U32 R2, RZ, RZ, R6 ;  /* 0x000000ffff022224 */ /* 0x000fe200078e0006 */
[----:B------:R-:W-:Y:S02]  /*3ab0*/  ISETP.GT.AND P3, PT, R0, RZ, P0 ;  /* 0x000000ff0000720c */ /* 0x000fe40000764270 */
[----:B------:R-:W-:-:S05]  /*3ac0*/  FFMA R13, R52, R58, R13 ;  /* 0x0000003a340d7223 */ /* 0x000fca000000000d */
[----:B------:R-:W-:-:S05]  /*3ad0*/  F2FP.F16.F32.PACK_AB R13, RZ, R13 ;  /* 0x0000000dff0d723e */ /* 0x000fca00000000ff */
[----:B------:R0:W-:Y:S01]  /*3ae0*/  @P2 STG.E.U16 desc[UR36][R2.64+0x70], R13 ;  /* 0x0000700d02002986 */ /* 0x0001e2000c101524 */
[----:B------:R-:W-:Y:S05]  /*3af0*/  @!P3 BRA `(.L_x_96) ;  /* 0x000000000004b947 */ /* 0x000fea0003800000 */
[----:B------:R0:W5:Y:S02]  /*3b00*/  LDG.E.LTC128B.U16 R19, desc[UR36][R4.64+0x72] ;  /* 0x0000722404137981 */ /* 0x000164000c1e1520 */
.L_x_96:
[----:B------:R-:W-:Y:S05]  /*3b10*/  BSYNC B1 ;  /* 0x0000000000017941 */ /* 0x000fea0003800000 */
.L_x_95:
        /* <DEDUP_REMOVED lines=9> */
.L_x_98:
[----:B------:R-:W-:Y:S05]  /*3bb0*/  BSYNC B1 ;  /* 0x0000000000017941 */ /* 0x000fea0003800000 */
.L_x_97:
[----:B0----5:R-:W-:Y:S01]  /*3bc0*/  HADD2.F32 R2, -RZ, R19.H0_H0 ;  /* 0x20000013ff027230 */ /* 0x021fe20000004100 */
[----:B------:R-:W-:Y:S01]  /*3bd0*/  ISETP.GT.AND P0, PT, R0, 0x8, P0 ;  /* 0x000000080000780c */ /* 0x000fe20000704270 */
[----:B------:R-:W-:Y:S03]  /*3be0*/  BSSY B1, `(.L_x_99) ;  /* 0x000000a000017945 */ /* 0x000fe60003800000 */
[----:B------:R-:W-:Y:S01]  /*3bf0*/  FMUL R3, R2, R59 ;  /* 0x0000003b02037220 */ /* 0x000fe20000400000 */
[----:B------:R-:W-:-:S03]  /*3c00*/  @P1 IMAD.MOV.U32 R2, RZ, RZ, R10 ;  /* 0x000000ffff021224 */ /* 0x000fc600078e000a */
[----:B------:R-:W-:-:S05]  /*3c10*/  FFMA R3, R54, R58, R3 ;  /* 0x0000003a36037223 */ /* 0x000fca0000000003 */
[----:B------:R-:W-:-:S04]  /*3c20*/  F2FP.F16.F32.PACK_AB R3, RZ, R3 ;  /* 0x00000003ff03723e */ /* 0x000fc800000000ff */
[----:B----4-:R-:W-:Y:S01]  /*3c30*/  PRMT R4, R3, 0x7610, R4 ;  /* 0x0000761003047816 */ /* 0x010fe20000000004 */
[----:B------:R-:W-:-:S05]  /*3c40*/  @P1 IMAD.MOV.U32 R3, RZ, RZ, R11 ;  /* 0x000000ffff031224 */ /* 0x000fca00078e000b */
[----:B------:R0:W-:Y:S01]  /*3c50*/  @P1 STG.E.U16 desc[UR36][R2.64+0x70], R4 ;  /* 0x0000700402001986 */ /* 0x0001e2000c101524 */
[----:B------:R-:W-:Y:S05]  /*3c60*/  @!P0 BRA `(.L_x_100) ;  /* 0x0000000000048947 */ /* 0x000fea0003800000 */
[----:B------:R4:W5:Y:S02]  /*3c70*/  LDG.E.LTC128B.U16 R19, desc[UR36][R8.64+0x72] ;  /* 0x0000722408137981 */ /* 0x000964000c1e1520 */
.L_x_100:
[----:B------:R-:W-:Y:S05]  /*3c80*/  BSYNC B1 ;  /* 0x0000000000017941 */ /* 0x000fea0003800000 */
.L_x_99:
[----:B------:R-:W-:Y:S05]  /*3c90*/  @!P0 BRA `(.L_x_101) ;  /* 0x0000000800a88947 */ /* 0x000fea0003800000 */
[----:B-----5:R-:W-:-:S05]  /*3ca0*/  HADD2.F32 R0, -RZ, R19.H0_H0 ;  /* 0x20000013ff007230 */ /* 0x020fca0000004100 */
[----:B------:R-:W-:-:S04]  /*3cb0*/  FMUL R0, R0, R59 ;  /* 0x0000003b00007220 */ /* 0x000fc80000400000 */
[----:B------:R-:W-:-:S05]  /*3cc0*/  FFMA R0, R55, R58, R0 ;  /* 0x0000003a37007223 */ /* 0x000fca0000000000 */
[----:B------:R-:W-:-:S05]  /*3cd0*/  F2FP.F16.F32.PACK_AB R0, RZ, R0 ;  /* 0x00000000ff00723e */ /* 0x000fca00000000ff */
[----:B------:R0:W-:Y:S01]  /*3ce0*/  STG.E.U16 desc[UR36][R10.64+0x72], R0 ;  /* 0x000072000a007986 */ /* 0x0001e2000c101524 */
[----:B------:R-:W-:Y:S05]  /*3cf0*/  BRA `(.L_x_101) ;  /* 0x0000000800907947 */ /* 0x000fea0003800000 */
.L_x_40:
[----:B------:R-:W-:Y:S01]  /*3d00*/  ISETP.GT.AND P0, PT, R3, 0x1, PT ;  /* 0x000000010300780c */ /* 0x000fe20003f04270 */
[----:B------:R-:W-:Y:S01]  /*3d10*/  ULDC.64 UR4, c[0x0][0x5c0] ;  /* 0x0001700000047ab9 */ /* 0x000fe20000000a00 */
[-C--:B------:R-:W-:Y:S01]  /*3d20*/  FMUL R24, R24, R58.reuse ;  /* 0x0000003a18187220 */ /* 0x080fe20000400000 */
[-C--:B------:R-:W-:Y:S01]  /*3d30*/  FMUL R25, R25, R58.reuse ;  /* 0x0000003a19197220 */ /* 0x080fe20000400000 */
[----:B------:R-:W-:Y:S01]  /*3d40*/  ISETP.GT.AND P3, PT, R0, RZ, P0 ;  /* 0x000000ff0000720c */ /* 0x000fe20000764270 */
[-C--:B------:R-:W-:Y:S01]  /*3d50*/  FMUL R26, R26, R58.reuse ;  /* 0x0000003a1a1a7220 */ /* 0x080fe20000400000 */
[----:B------:R-:W-:Y:S01]  /*3d60*/  LEA R4, P4, R70, UR4, 0x1 ;  /* 0x0000000446047c11 */ /* 0x000fe2000f8808ff */
[----:B------:R-:W-:Y:S01]  /*3d70*/  FMUL R27, R27, R58 ;  /* 0x0000003a1b1b7220 */ /* 0x000fe20000400000 */
[----:B------:R-:W-:Y:S01]  /*3d80*/  F2FP.F16.F32.PACK_AB R24, RZ, R24 ;  /* 0x00000018ff18723e */ /* 0x000fe200000000ff */
[-C--:B------:R-:W-:Y:S01]  /*3d90*/  FMUL R28, R28, R58.reuse ;  /* 0x0000003a1c1c7220 */ /* 0x080fe20000400000 */
[----:B------:R-:W-:Y:S01]  /*3da0*/  LEA.HI.X R5, R70, UR5, R7, 0x1, P4 ;  /* 0x0000000546057c11 */ /* 0x000fe2000a0f0c07 */
[-C--:B------:R-:W-:Y:S01]  /*3db0*/  FMUL R29, R29, R58.reuse ;  /* 0x0000003a1d1d7220 */ /* 0x080fe20000400000 */
[----:B------:R-:W-:Y:S01]  /*3dc0*/  F2FP.F16.F32.PACK_AB R25, RZ, R25 ;  /* 0x00000019ff19723e */ /* 0x000fe200000000ff */
[-C--:B------:R-:W-:Y:S01]  /*3dd0*/  FMUL R30, R30, R58.reuse ;  /* 0x0000003a1e1e7220 */ /* 0x080fe20000400000 */
[----:B------:R-:W-:Y:S01]  /*3de0*/  SHF.L.U64.HI R77, R76, 0x4, R77 ;  /* 0x000000044c4d7819 */ /* 0x000fe2000001024d */
[----:B------:R-:W-:Y:S01]  /*3df0*/  @P1 STG.E.U16 desc[UR36][R4.64], R24 ;  /* 0x0000001804001986 */ /* 0x000fe2000c101524 */
[----:B------:R-:W-:Y:S01]  /*3e00*/  ISETP.GT.AND P1, PT, R3, 0x8, PT ;  /* 0x000000080300780c */ /* 0x000fe20003f24270 */
[----:B------:R-:W-:Y:S01]  /*3e10*/  FMUL R31, R31, R58 ;  /* 0x0000003a1f1f7220 */ /* 0x000fe20000400000 */
[----:B------:R-:W-:Y:S01]  /*3e20*/  ISETP.GT.AND P4, PT, R0, 0x8, P0 ;  /* 0x000000080000780c */ /* 0x000fe20000784270 */
[----:B------:R-:W-:Y:S01]  /*3e30*/  @P3 STG.E.U16 desc[UR36][R4.64+0x2], R25 ;  /* 0x0000021904003986 */ /* 0x000fe2000c101524 */
[----:B------:R-:W-:Y:S01]  /*3e40*/  LEA R6, P3, R76, R4, 0x4 ;  /* 0x000000044c067211 */ /* 0x000fe200078620ff */
[-C--:B------:R-:W-:Y:S01]  /*3e50*/  FMUL R32, R32, R58.reuse ;  /* 0x0000003a20207220 */ /* 0x080fe20000400000 */
[C---:B------:R-:W-:Y:S01]  /*3e60*/  ISETP.GT.AND P2, PT, R0.reuse, 0x8, P2 ;  /* 0x000000080000780c */ /* 0x040fe20001744270 */
[-C--:B------:R-:W-:Y:S01]  /*3e70*/  FMUL R33, R33, R58.reuse ;  /* 0x0000003a21217220 */ /* 0x080fe20000400000 */
[----:B------:R-:W-:Y:S01]  /*3e80*/  ISETP.GT.AND P0, PT, R3, 0x9, PT ;  /* 0x000000090300780c */ /* 0x000fe20003f04270 */
[----:B------:R-:W-:Y:S01]  /*3e90*/  IMAD.X R7, R77, 0x1, R5, P3 ;  /* 0x000000014d077824 */ /* 0x000fe200018e0605 */
[----:B------:R-:W-:Y:S01]  /*3ea0*/  ISETP.GT.AND P5, PT, R0, RZ, P1 ;  /* 0x000000ff0000720c */ /* 0x000fe20000fa4270 */
[-C--:B------:R-:W-:Y:S01]  /*3eb0*/  FMUL R34, R34, R58.reuse ;  /* 0x0000003a22227220 */ /* 0x080fe20000400000 */
[----:B------:R-:W-:Y:S01]  /*3ec0*/  ISETP.GT.AND P3, PT, R0, RZ, P0 ;  /* 0x000000ff0000720c */ /* 0x000fe20000764270 */
[----:B------:R-:W-:Y:S01]  /*3ed0*/  FMUL R35, R35, R58 ;  /* 0x0000003a23237220 */ /* 0x000fe20000400000 */
[----:B------:R-:W-:Y:S01]  /*3ee0*/  F2FP.F16.F32.PACK_AB R26, RZ, R26 ;  /* 0x0000001aff1a723e */ /* 0x000fe200000000ff */
[-C--:B------:R-:W-:Y:S01]  /*3ef0*/  FMUL R36, R36, R58.reuse ;  /* 0x0000003a24247220 */ /* 0x080fe20000400000 */
[----:B------:R-:W-:Y:S01]  /*3f00*/  F2FP.F16.F32.PACK_AB R27, RZ, R27 ;  /* 0x0000001bff1b723e */ /* 0x000fe200000000ff */
[----:B------:R-:W-:Y:S01]  /*3f10*/  FMUL R37, R37, R58 ;  /* 0x0000003a25257220 */ /* 0x000fe20000400000 */
[----:B------:R-:W-:Y:S01]  /*3f20*/  F2FP.F16.F32.PACK_AB R28, RZ, R28 ;  /* 0x0000001cff1c723e */ /* 0x000fe200000000ff */
[----:B------:R-:W-:Y:S01]  /*3f30*/  @P2 STG.E.U16 desc[UR36][R6.64], R26 ;  /* 0x0000001a06002986 */ /* 0x000fe2000c101524 */
[----:B------:R-:W-:Y:S01]  /*3f40*/  F2FP.F16.F32.PACK_AB R29, RZ, R29 ;  /* 0x0000001dff1d723e */ /* 0x000fe200000000ff */
[-C--:B------:R-:W-:Y:S01]  /*3f50*/  FMUL R38, R38, R58.reuse ;  /* 0x0000003a26267220 */ /* 0x080fe20000400000 */
[C---:B------:R-:W-:Y:S01]  /*3f60*/  ISETP.GT.AND P2, PT, R0.reuse, 0x8, P1 ;  /* 0x000000080000780c */ /* 0x040fe20000f44270 */
[----:B------:R-:W-:Y:S01]  /*3f70*/  @P4 STG.E.U16 desc[UR36][R6.64+0x2], R27 ;  /* 0x0000021b06004986 */ /* 0x000fe2000c101524 */
[----:B------:R-:W-:Y:S01]  /*3f80*/  ISETP.GT.AND P1, PT, R3, 0x10, PT ;  /* 0x000000100300780c */ /* 0x000fe20003f24270 */
[----:B------:R-:W-:Y:S01]  /*3f90*/  FMUL R39, R39, R58 ;  /* 0x0000003a27277220 */ /* 0x000fe20000400000 */
[----:B------:R-:W-:Y:S01]  /*3fa0*/  F2FP.F16.F32.PACK_AB R30, RZ, R30 ;  /* 0x0000001eff1e723e */ /* 0x000fe200000000ff */
[----:B------:R-:W-:Y:S01]  /*3fb0*/  @P5 STG.E.U16 desc[UR36][R4.64+0x10], R28 ;  /* 0x0000101c04005986 */ /* 0x000fe2000c101524 */
[----:B------:R-:W-:Y:S01]  /*3fc0*/  ISETP.GT.AND P4, PT, R0, RZ, P1 ;  /* 0x000000ff0000720c */ /* 0x000fe20000f84270 */
[-C--:B------:R-:W-:Y:S01]  /*3fd0*/  FMUL R40, R40, R58.reuse ;  /* 0x0000003a28287220 */ /* 0x080fe20000400000 */
[----:B------:R-:W-:Y:S01]  /*3fe0*/  F2FP.F16.F32.PACK_AB R31, RZ, R31 ;  /* 0x0000001fff1f723e */ /* 0x000fe200000000ff */
[----:B------:R-:W-:Y:S01]  /*3ff0*/  @P3 STG.E.U16 desc[UR36][R4.64+0x12], R29 ;  /* 0x0000121d04003986 */ /* 0x000fe2000c101524 */
[----:B------:R-:W-:Y:S01]  /*4000*/  ISETP.GT.AND P3, PT, R0, 0x8, P0 ;  /* 0x000000080000780c */ /* 0x000fe20000764270 */
[----:B------:R-:W-:Y:S01]  /*4010*/  FMUL R41, R41, R58 ;  /* 0x0000003a29297220 */ /* 0x000fe20000400000 */
[----:B------:R-:W-:Y:S01]  /*4020*/  ISETP.GT.AND P0, PT, R3, 0x11, PT ;  /* 0x000000110300780c */ /* 0x000fe20003f04270 */
[----:B------:R-:W-:Y:S01]  /*4030*/  @P2 STG.E.U16 desc[UR36][R6.64+0x10], R30 ;  /* 0x0000101e06002986 */ /* 0x000fe2000c101524 */
[----:B------:R-:W-:Y:S01]  /*4040*/  F2FP.F16.F32.PACK_AB R32, RZ, R32 ;  /* 0x00000020ff20723e */ /* 0x000fe200000000ff */
[-C--:B------:R-:W-:Y:S01]  /*4050*/  FMUL R42, R42, R58.reuse ;  /* 0x0000003a2a2a7220 */ /* 0x080fe20000400000 */
[C---:B------:R-:W-:Y:S01]  /*4060*/  ISETP.GT.AND P5, PT, R0.reuse, RZ, P0 ;  /* 0x000000ff0000720c */ /* 0x040fe200007a4270 */
[-C--:B------:R-:W-:Y:S01]  /*4070*/  FMUL R43, R43, R58.reuse ;  /* 0x0000003a2b2b7220 */ /* 0x080fe20000400000 */
[----:B------:R-:W-:Y:S01]  /*4080*/  ISETP.GT.AND P2, PT, R0, 0x8, P1 ;  /* 0x000000080000780c */ /* 0x000fe20000f44270 */
[-C--:B------:R-:W-:Y:S01]  /*4090*/  FMUL R44, R44, R58.reuse ;  /* 0x0000003a2c2c7220 */ /* 0x080fe20000400000 */
[----:B------:R-:W-:Y:S01]  /*40a0*/  ISETP.GT.AND P1, PT, R3, 0x18, PT ;  /* 0x000000180300780c */ /* 0x000fe20003f24270 */
[-C--:B------:R-:W-:Y:S01]  /*40b0*/  FMUL R45, R45, R58.reuse ;  /* 0x0000003a2d2d7220 */ /* 0x080fe20000400000 */
[----:B------:R-:W-:Y:S01]  /*40c0*/  F2FP.F16.F32.PACK_AB R33, RZ, R33 ;  /* 0x00000021ff21723e */ /* 0x000fe200000000ff */
[----:B------:R-:W-:Y:S01]  /*40d0*/  @P3 STG.E.U16 desc[UR36][R6.64+0x12], R31 ;  /* 0x0000121f06003986 */ /* 0x000fe2000c101524 */
[----:B------:R-:W-:Y:S01]  /*40e0*/  ISETP.GT.AND P3, PT, R0, 0x8, P0 ;  /* 0x000000080000780c */ /* 0x000fe20000764270 */
[-C--:B------:R-:W-:Y:S01]  /*40f0*/  FMUL R46, R46, R58.reuse ;  /* 0x0000003a2e2e7220 */ /* 0x080fe20000400000 */
[----:B------:R-:W-:Y:S01]  /*4100*/  ISETP.GT.AND P0, PT, R3, 0x19, PT ;  /* 0x000000190300780c */ /* 0x000fe20003f04270 */
[----:B------:R-:W-:Y:S01]  /*4110*/  @P4 STG.E.U16 desc[UR36][R4.64+0x20], R32 ;  /* 0x0000202004004986 */ /* 0x000fe2000c101524 */
[C---:B------:R-:W-:Y:S01]  /*4120*/  ISETP.GT.AND P4, PT, R0.reuse, RZ, P1 ;  /* 0x000000ff0000720c */ /* 0x040fe20000f84270 */
[----:B------:R-:W-:Y:S01]  /*4130*/  FMUL R47, R47, R58 ;  /* 0x0000003a2f2f7220 */ /* 0x000fe20000400000 */
[----:B------:R-:W-:Y:S01]  /*4140*/  F2FP.F16.F32.PACK_AB R34, RZ, R34 ;  /* 0x00000022ff22723e */ /* 0x000fe200000000ff */
[----:B------:R-:W-:Y:S01]  /*4150*/  @P5 STG.E.U16 desc[UR36][R4.64+0x22], R33 ;  /* 0x0000222104005986 */ /* 0x000fe2000c101524 */
[----:B------:R-:W-:Y:S01]  /*4160*/  ISETP.GT.AND P5, PT, R0, RZ, P0 ;  /* 0x000000ff0000720c */ /* 0x000fe200007a4270 */
[----:B------:R-:W-:Y:S01]  /*4170*/  FMUL R48, R48, R58 ;  /* 0x0000003a30307220 */ /* 0x000fe20000400000 */
[----:B------:R-:W-:Y:S01]  /*4180*/  F2FP.F16.F32.PACK_AB R35, RZ, R35 ;  /* 0x00000023ff23723e */ /* 0x000fe200000000ff */
[----:B------:R-:W-:Y:S01]  /*4190*/  @P2 STG.E.U16 desc[UR36][R6.64+0x20], R34 ;  /* 0x0000202206002986 */ /* 0x000fe2000c101524 */
[----:B------:R-:W-:Y:S01]  /*41a0*/  F2FP.F16.F32.PACK_AB R36, RZ, R36 ;  /* 0x00000024ff24723e */ /* 0x000fe200000000ff */
[-C--:B------:R-:W-:Y:S01]  /*41b0*/  FMUL R49, R49, R58.reuse ;  /* 0x0000003a31317220 */ /* 0x080fe20000400000 */
[----:B------:R-:W-:Y:S01]  /*41c0*/  ISETP.GT.AND P2, PT, R0, 0x8, P1 ;  /* 0x000000080000780c */ /* 0x000fe20000f44270 */
[----:B------:R-:W-:Y:S01]  /*41d0*/  @P3 STG.E.U16 desc[UR36][R6.64+0x22], R35 ;  /* 0x0000222306003986 */ /* 0x000fe2000c101524 */
[----:B------:R-:W-:Y:S01]  /*41e0*/  ISETP.GT.AND P1, PT, R3, 0x20, PT ;  /* 0x000000200300780c */ /* 0x000fe20003f24270 */
[-C--:B------:R-:W-:Y:S01]  /*41f0*/  FMUL R50, R50, R58.reuse ;  /* 0x0000003a32327220 */ /* 0x080fe20000400000 */
[----:B------:R-:W-:Y:S01]  /*4200*/  F2FP.F16.F32.PACK_AB R37, RZ, R37 ;  /* 0x00000025ff25723e */ /* 0x000fe200000000ff */
[----:B------:R-:W-:Y:S01]  /*4210*/  @P4 STG.E.U16 desc[UR36][R4.64+0x30], R36 ;  /* 0x0000302404004986 */ /* 0x000fe2000c101524 */
[C---:B------:R-:W-:Y:S01]  /*4220*/  ISETP.GT.AND P3, PT, R0.reuse, 0x8, P0 ;  /* 0x000000080000780c */ /* 0x040fe20000764270 */
[-C--:B------:R-:W-:Y:S01]  /*4230*/  FMUL R51, R51, R58.reuse ;  /* 0x0000003a33337220 */ /* 0x080fe20000400000 */
[----:B------:R-:W-:Y:S01]  /*4240*/  ISETP.GT.AND P0, PT, R3, 0x21, PT ;  /* 0x000000210300780c */ /* 0x000fe20003f04270 */
[----:B------:R-:W-:Y:S01]  /*4250*/  @P5 STG.E.U16 desc[UR36][R4.64+0x32], R37 ;  /* 0x0000322504005986 */ /* 0x000fe2000c101524 */
        /* <DEDUP_REMOVED lines=10> */
[----:B------:R-:W-:-:S02]  /*4300*/  F2FP.F16.F32.PACK_AB R41, RZ, R41 ;  /* 0x00000029ff29723e */ /* 0x000fc400000000ff */
[C---:B------:R-:W-:Y:S01]  /*4310*/  ISETP.GT.AND P1, PT, R0.reuse, 0x8, P1 ;  /* 0x000000080000780c */ /* 0x040fe20000f24270 */
[----:B------:R-:W-:Y:S01]  /*4320*/  @P3 STG.E.U16 desc[UR36][R6.64+0x32], R39 ;  /* 0x0000322706003986 */ /* 0x000fe2000c101524 */
[C---:B------:R-:W-:Y:S02]  /*4330*/  ISETP.GT.AND P2, PT, R0.reuse, 0x8, P0 ;  /* 0x000000080000780c */ /* 0x040fe40000744270 */
[C---:B------:R-:W-:Y:S01]  /*4340*/  ISETP.GT.AND P0, PT, R3.reuse, 0x29, PT ;  /* 0x000000290300780c */ /* 0x040fe20003f04270 */
[----:B------:R-:W-:Y:S01]  /*4350*/  @P4 STG.E.U16 desc[UR36][R4.64+0x40], R40 ;  /* 0x0000402804004986 */ /* 0x000fe2000c101524 */
[----:B------:R-:W-:Y:S02]  /*4360*/  ISETP.GT.AND P4, PT, R3, 0x28, PT ;  /* 0x000000280300780c */ /* 0x000fe40003f84270 */
[----:B------:R-:W-:Y:S01]  /*4370*/  F2FP.F16.F32.PACK_AB R42, RZ, R42 ;  /* 0x0000002aff2a723e */ /* 0x000fe200000000ff */
[----:B------:R-:W-:Y:S01]  /*4380*/  @P5 STG.E.U16 desc[UR36][R4.64+0x42], R41 ;  /* 0x0000422904005986 */ /* 0x000fe2000c101524 */
[----:B------:R-:W-:-:S02]  /*4390*/  ISETP.GT.AND P5, PT, R0, RZ, P4 ;  /* 0x000000ff0000720c */ /* 0x000fc400027a4270 */
[C---:B------:R-:W-:Y:S01]  /*43a0*/  ISETP.GT.AND P3, PT, R0.reuse, RZ, P0 ;  /* 0x000000ff0000720c */ /* 0x040fe20000764270 */
[----:B------:R-:W-:Y:S01]  /*43b0*/  @P1 STG.E.U16 desc[UR36][R6.64+0x40], R42 ;  /* 0x0000402a06001986 */ /* 0x000fe2000c101524 */
[----:B------:R-:W-:Y:S02]  /*43c0*/  F2FP.F16.F32.PACK_AB R43, RZ, R43 ;  /* 0x0000002bff2b723e */ /* 0x000fe400000000ff */
[----:B------:R-:W-:Y:S02]  /*43d0*/  F2FP.F16.F32.PACK_AB R44, RZ, R44 ;  /* 0x0000002cff2c723e */ /* 0x000fe400000000ff */
[C---:B------:R-:W-:Y:S01]  /*43e0*/  ISETP.GT.AND P4, PT, R0.reuse, 0x8, P4 ;  /* 0x000000080000780c */ /* 0x040fe20002784270 */
[----:B------:R-:W-:Y:S01]  /*43f0*/  @P2 STG.E.U16 desc[UR36][R6.64+0x42], R43 ;  /* 0x0000422b06002986 */ /* 0x000fe2000c101524 */
[----:B------:R-:W-:Y:S02]  /*4400*/  F2FP.F16.F32.PACK_AB R45, RZ, R45 ;  /* 0x0000002dff2d723e */ /* 0x000fe400000000ff */
[----:B------:R-:W-:Y:S01]  /*4410*/  ISETP.GT.AND P2, PT, R3, 0x31, PT ;  /* 0x000000310300780c */ /* 0x000fe20003f44270 */
[----:B------:R-:W-:Y:S01]  /*4420*/  @P5 STG.E.U16 desc[UR36][R4.64+0x50], R44 ;  /* 0x0000502c04005986 */ /* 0x000fe2000c101524 */
[----:B------:R-:W-:-:S02]  /*4430*/  ISETP.GT.AND P5, PT, R0, 0x8, P0 ;  /* 0x000000080000780c */ /* 0x000fc400007a4270 */
[C---:B------:R-:W-:Y:S01]  /*4440*/  ISETP.GT.AND P1, PT, R3.reuse, 0x38, PT ;  /* 0x000000380300780c */ /* 0x040fe20003f24270 */
[----:B------:R-:W-:Y:S01]  /*4450*/  @P3 STG.E.U16 desc[UR36][R4.64+0x52], R45 ;  /* 0x0000522d04003986 */ /* 0x000fe2000c101524 */
[C---:B------:R-:W-:Y:S02]  /*4460*/  ISETP.GT.AND P3, PT, R3.reuse, 0x30, PT ;  /* 0x000000300300780c */ /* 0x040fe40003f64270 */
[----:B------:R-:W-:Y:S01]  /*4470*/  ISETP.GT.AND P0, PT, R3, 0x39, PT ;  /* 0x000000390300780c */ /* 0x000fe20003f04270 */
[----:B------:R-:W-:Y:S01]  /*4480*/  @P4 IMAD.MOV.U32 R2, RZ, RZ, R6 ;  /* 0x000000ffff024224 */ /* 0x000fe200078e0006 */
[----:B------:R-:W-:Y:S01]  /*4490*/  F2FP.F16.F32.PACK_AB R46, RZ, R46 ;  /* 0x0000002eff2e723e */ /* 0x000fe200000000ff */
[----:B------:R-:W-:Y:S01]  /*44a0*/  @P4 IMAD.MOV.U32 R3, RZ, RZ, R7 ;  /* 0x000000ffff034224 */ /* 0x000fe200078e0007 */
[----:B------:R-:W-:Y:S02]  /*44b0*/  F2FP.F16.F32.PACK_AB R47, RZ, R47 ;  /* 0x0000002fff2f723e */ /* 0x000fe400000000ff */
[----:B------:R-:W-:-:S02]  /*44c0*/  F2FP.F16.F32.PACK_AB R48, RZ, R48 ;  /* 0x00000030ff30723e */ /* 0x000fc400000000ff */
[----:B------:R1:W-:Y:S01]  /*44d0*/  @P4 STG.E.U16 desc[UR36][R2.64+0x50], R46 ;  /* 0x0000502e02004986 */ /* 0x0003e2000c101524 */
[C---:B------:R-:W-:Y:S02]  /*44e0*/  ISETP.GT.AND P4, PT, R0.reuse, RZ, P2 ;  /* 0x000000ff0000720c */ /* 0x040fe40001784270 */
[----:B------:R-:W-:Y:S02]  /*44f0*/  F2FP.F16.F32.PACK_AB R49, RZ, R49 ;  /* 0x00000031ff31723e */ /* 0x000fe400000000ff */
[----:B------:R-:W-:Y:S02]  /*4500*/  ISETP.GT.AND P2, PT, R0, 0x8, P2 ;  /* 0x000000080000780c */ /* 0x000fe40001744270 */
[----:B------:R-:W-:Y:S02]  /*4510*/  F2FP.F16.F32.PACK_AB R50, RZ, R50 ;  /* 0x00000032ff32723e */ /* 0x000fe400000000ff */
[----:B------:R-:W-:Y:S02]  /*4520*/  F2FP.F16.F32.PACK_AB R51, RZ, R51 ;  /* 0x00000033ff33723e */ /* 0x000fe400000000ff */
[----:B------:R-:W-:Y:S01]  /*4530*/  F2FP.F16.F32.PACK_AB R52, RZ, R52 ;  /* 0x00000034ff34723e */ /* 0x000fe200000000ff */
[----:B-1----:R-:W-:Y:S01]  /*4540*/  @P5 IMAD.MOV.U32 R2, RZ, RZ, R6 ;  /* 0x000000ffff025224 */ /* 0x002fe200078e0006 */
[----:B------:R-:W-:Y:S01]  /*4550*/  F2FP.F16.F32.PACK_AB R53, RZ, R53 ;  /* 0x00000035ff35723e */ /* 0x000fe200000000ff */
[----:B------:R-:W-:Y:S01]  /*4560*/  @P5 IMAD.MOV.U32 R3, RZ, RZ, R7 ;  /* 0x000000ffff035224 */ /* 0x000fe200078e0007 */
[----:B------:R-:W-:-:S02]  /*4570*/  F2FP.F16.F32.PACK_AB R54, RZ, R54 ;  /* 0x00000036ff36723e */ /* 0x000fc400000000ff */
[----:B------:R-:W-:Y:S02]  /*4580*/  F2FP.F16.F32.PACK_AB R55, RZ, R55 ;  /* 0x00000037ff37723e */ /* 0x000fe400000000ff */
[----:B------:R1:W-:Y:S01]  /*4590*/  @P5 STG.E.U16 desc[UR36][R2.64+0x52], R47 ;  /* 0x0000522f02005986 */ /* 0x0003e2000c101524 */
[C---:B------:R-:W-:Y:S02]  /*45a0*/  ISETP.GT.AND P5, PT, R0.reuse, RZ, P3 ;  /* 0x000000ff0000720c */ /* 0x040fe40001fa4270 */
[----:B------:R-:W-:-:S11]  /*45b0*/  ISETP.GT.AND P3, PT, R0, 0x8, P3 ;  /* 0x000000080000780c */ /* 0x000fd60001f64270 */
[----:B-1----:R-:W-:Y:S02]  /*45c0*/  @P5 IMAD.MOV.U32 R2, RZ, RZ, R4 ;  /* 0x000000ffff025224 */ /* 0x002fe400078e0004 */
[----:B------:R-:W-:-:S05]  /*45d0*/  @P5 IMAD.MOV.U32 R3, RZ, RZ, R5 ;  /* 0x000000ffff035224 */ /* 0x000fca00078e0005 */
[----:B------:R1:W-:Y:S01]  /*45e0*/  @P5 STG.E.U16 desc[UR36][R2.64+0x60], R48 ;  /* 0x0000603002005986 */ /* 0x0003e2000c101524 */
[C---:B------:R-:W-:Y:S02]  /*45f0*/  ISETP.GT.AND P5, PT, R0.reuse, RZ, P0 ;  /* 0x000000ff0000720c */ /* 0x040fe400007a4270 */
[----:B------:R-:W-:Y:S01]  /*4600*/  ISETP.GT.AND P0, PT, R0, 0x8, P0 ;  /* 0x000000080000780c */ /* 0x000fe20000704270 */
[----:B-1----:R-:W-:Y:S02]  /*4610*/  @P4 IMAD.MOV.U32 R2, RZ, RZ, R4 ;  /* 0x000000ffff024224 */ /* 0x002fe400078e0004 */
[----:B------:R-:W-:-:S05]  /*4620*/  @P4 IMAD.MOV.U32 R3, RZ, RZ, R5 ;  /* 0x000000ffff034224 */ /* 0x000fca00078e0005 */
[----:B------:R1:W-:Y:S01]  /*4630*/  @P4 STG.E.U16 desc[UR36][R2.64+0x62], R49 ;  /* 0x0000623102004986 */ /* 0x0003e2000c101524 */
[C---:B------:R-:W-:Y:S02]  /*4640*/  ISETP.GT.AND P4, PT, R0.reuse, RZ, P1 ;  /* 0x000000ff0000720c */ /* 0x040fe40000f84270 */
[----:B------:R-:W-:Y:S01]  /*4650*/  ISETP.GT.AND P1, PT, R0, 0x8, P1 ;  /* 0x000000080000780c */ /* 0x000fe20000f24270 */
[----:B-1----:R-:W-:Y:S02]  /*4660*/  @P3 IMAD.MOV.U32 R2, RZ, RZ, R6 ;  /* 0x000000ffff023224 */ /* 0x002fe400078e0006 */
[----:B------:R-:W-:-:S05]  /*4670*/  @P3 IMAD.MOV.U32 R3, RZ, RZ, R7 ;  /* 0x000000ffff033224 */ /* 0x000fca00078e0007 */
[----:B------:R1:W-:Y:S02]  /*4680*/  @P3 STG.E.U16 desc[UR36][R2.64+0x60], R50 ;  /* 0x0000603202003986 */ /* 0x0003e4000c101524 */
[----:B-1----:R-:W-:Y:S02]  /*4690*/  @P2 IMAD.MOV.U32 R2, RZ, RZ, R6 ;  /* 0x000000ffff022224 */ /* 0x002fe400078e0006 */
[----:B------:R-:W-:-:S05]  /*46a0*/  @P2 IMAD.MOV.U32 R3, RZ, RZ, R7 ;  /* 0x000000ffff032224 */ /* 0x000fca00078e0007 */
[----:B------:R1:W-:Y:S02]  /*46b0*/  @P2 STG.E.U16 desc[UR36][R2.64+0x62], R51 ;  /* 0x0000623302002986 */ /* 0x0003e4000c101524 */
[----:B-1----:R-:W-:Y:S02]  /*46c0*/  @P4 IMAD.MOV.U32 R2, RZ, RZ, R4 ;  /* 0x000000ffff024224 */ /* 0x002fe400078e0004 */
[----:B------:R-:W-:-:S05]  /*46d0*/  @P4 IMAD.MOV.U32 R3, RZ, RZ, R5 ;  /* 0x000000ffff034224 */ /* 0x000fca00078e0005 */
[----:B------:R1:W-:Y:S04]  /*46e0*/  @P4 STG.E.U16 desc[UR36][R2.64+0x70], R52 ;  /* 0x0000703402004986 */ /* 0x0003e8000c101524 */
[----:B------:R2:W-:Y:S01]  /*46f0*/  @P5 STG.E.U16 desc[UR36][R4.64+0x72], R53 ;  /* 0x0000723504005986 */ /* 0x0005e2000c101524 */
[----:B-1----:R-:W-:Y:S02]  /*4700*/  @P1 IMAD.MOV.U32 R2, RZ, RZ, R6 ;  /* 0x000000ffff021224 */ /* 0x002fe400078e0006 */
[----:B------:R-:W-:-:S05]  /*4710*/  @P1 IMAD.MOV.U32 R3, RZ, RZ, R7 ;  /* 0x000000ffff031224 */ /* 0x000fca00078e0007 */
[----:B------:R2:W-:Y:S04]  /*4720*/  @P1 STG.E.U16 desc[UR36][R2.64+0x70], R54 ;  /* 0x0000703602001986 */ /* 0x0005e8000c101524 */
[----:B------:R2:W-:Y:S02]  /*4730*/  @P0 STG.E.U16 desc[UR36][R6.64+0x72], R55 ;  /* 0x0000723706000986 */ /* 0x0005e4000c101524 */
.L_x_101:
[----:B------:R-:W-:Y:S05]  /*4740*/  BSYNC B0 ;  /* 0x0000000000007941 */ /* 0x000fea0003800000 */
.L_x_39:
[----:B0-2---:R-:W2:Y:S01]  /*4750*/  LDL.64 R2, [R1] ;  /* 0x0000000001027983 */ /* 0x005ea20000100a00 */
[----:B------:R-:W-:Y:S01]  /*4760*/  ULDC.64 UR4, c[0x0][0x650] ;  /* 0x0001940000047ab9 */ /* 0x000fe20000000a00 */
[----:B------:R0:W-:Y:S01]  /*4770*/  SYNCS.ARRIVE.TRANS64.A1T0 RZ, [R66+UR47], RZ ;  /* 0x000000ff42ff79a7 */ /* 0x0001e2000810002f */
[----:B------:R-:W-:Y:S01]  /*4780*/  PRMT R0, RZ, 0x7610, R0 ;  /* 0x00007610ff007816 */ /* 0x000fe20000000000 */
[----:B-----5:R-:W-:Y:S02]  /*4790*/  IMAD.MOV.U32 R19, RZ, RZ, -0x1 ;  /* 0xffffffffff137424 */ /* 0x020fe400078e00ff */
[----:B------:R-:W-:Y:S01]  /*47a0*/  IMAD.MOV.U32 R22, RZ, RZ, -0x1 ;  /* 0xffffffffff167424 */ /* 0x000fe200078e00ff */
[----:B--2---:R-:W-:-:S04]  /*47b0*/  LEA R18, P0, R2, R18, 0x1 ;  /* 0x0000001202127211 */ /* 0x004fc800078008ff */
[----:B------:R-:W-:Y:S01]  /*47c0*/  LEA.HI.X R17, R2, R17, R23, 0x1, P0 ;  /* 0x0000001102117211 */ /* 0x000fe200000f0c17 */
[----:B------:R-:W-:Y:S01]  /*47d0*/  IMAD.MOV.U32 R2, RZ, RZ, -0x1 ;  /* 0xffffffffff027424 */ /* 0x000fe200078e00ff */
[----:B------:R-:W-:-:S04]  /*47e0*/  ISETP.GE.U32.AND P0, PT, R18, UR4, PT ;  /* 0x0000000412007c0c */ /* 0x000fc8000bf06070 */
[----:B------:R-:W-:-:S13]  /*47f0*/  ISETP.GE.U32.AND.EX P0, PT, R17, UR5, PT, P0 ;  /* 0x0000000511007c0c */ /* 0x000fda000bf06100 */
[----:B0-----:R-:W-:Y:S05]  /*4800*/  @P0 BRA `(.L_x_102) ;  /* 0x0000000400700947 */ /* 0x001fea0003800000 */
[----:B-1----:R-:W0:Y:S01]  /*4810*/  S2R R10, SR_CTAID.X ;  /* 0x00000000000a7919 */ /* 0x002e220000002500 */
[----:B---34-:R-:W1:Y:S01]  /*4820*/  LDC.64 R8, c[0x0][0x628] ;  /* 0x00018a00ff087b82 */ /* 0x018e620000000a00 */
[----:B------:R-:W-:Y:S01]  /*4830*/  ULDC UR4, c[0x0][0x150] ;  /* 0x0000540000047ab9 */ /* 0x000fe20000000800 */
[----:B------:R-:W-:Y:S01]  /*4840*/  IMAD.MOV.U32 R6, RZ, RZ, R18 ;  /* 0x000000ffff067224 */ /* 0x000fe200078e0012 */
[----:B------:R-:W2:Y:S01]  /*4850*/  S2R R20, SR_CTAID.Y ;  /* 0x0000000000147919 */ /* 0x000ea20000002600 */
[----:B------:R-:W-:-:S04]  /*4860*/  IMAD.MOV.U32 R7, RZ, RZ, R17 ;  /* 0x000000ffff077224 */ /* 0x000fc800078e0011 */
[----:B------:R-:W3:Y:S08]  /*4870*/  LDC R15, c[0x0][0x144] ;  /* 0x00005100ff0f7b82 */ /* 0x000ef00000000800 */
[----:B------:R-:W4:Y:S08]  /*4880*/  LDC R0, c[0x0][0x630] ;  /* 0x00018c00ff007b82 */ /* 0x000f300000000800 */
[----:B------:R-:W2:Y:S01]  /*4890*/  LDC.64 R12, c[0x0][0x620] ;  /* 0x00018800ff0c7b82 */ /* 0x000ea20000000a00 */
[----:B-1----:R-:W-:-:S04]  /*48a0*/  ISETP.NE.U32.AND P0, PT, R8, RZ, PT ;  /* 0x000000ff0800720c */ /* 0x002fc80003f05070 */
[----:B------:R-:W-:Y:S02]  /*48b0*/  ISETP.NE.AND.EX P0, PT, R9, RZ, PT, P0 ;  /* 0x000000ff0900720c */ /* 0x000fe40003f05300 */
[----:B0-----:R-:W-:-:S05]  /*48c0*/  I2FP.F32.U32 R2, R10 ;  /* 0x0000000a00027245 */ /* 0x001fca0000201000 */
[----:B------:R-:W-:-:S04]  /*48d0*/  FMUL R2, R2, UR4 ;  /* 0x0000000402027c20 */ /* 0x000fc80008400000 */
[----:B------:R0:W1:Y:S02]  /*48e0*/  F2I.U32.TRUNC.NTZ R14, R2 ;  /* 0x00000002000e7305 */ /* 0x000064000020f000 */
[----:B---34-:R-:W-:Y:S05]  /*48f0*/  @!P0 BRA `(.L_x_103) ;  /* 0x0000000000288947 */ /* 0x018fea0003800000 */
[----:B------:R-:W3:Y:S02]  /*4900*/  LDC R3, c[0x0][0x634] ;  /* 0x00018d00ff037b82 */ /* 0x000ee40000000800 */
[----:B---3--:R-:W-:-:S05]  /*4910*/  IADD3 R7, P0, R18, R3, RZ ;  /* 0x0000000312077210 */ /* 0x008fca0007f1e0ff */
[----:B------:R-:W-:-:S04]  /*4920*/  IMAD.X R11, RZ, RZ, R17, P0 ;  /* 0x000000ffff0b7224 */ /* 0x000fc800000e0611 */
[----:B0-----:R-:W-:-:S04]  /*4930*/  IMAD.WIDE.U32 R2, R11, R8, RZ ;  /* 0x000000080b027225 */ /* 0x001fc800078e00ff */
[----:B------:R-:W-:-:S04]  /*4940*/  IMAD.WIDE.U32 R4, P0, R7, R9, R2 ;  /* 0x0000000907047225 */ /* 0x000fc80007800002 */
[----:B------:R-:W-:-:S04]  /*4950*/  IMAD.WIDE.U32 R2, R7, R8, RZ ;  /* 0x0000000807027225 */ /* 0x000fc800078e00ff */
[----:B------:R-:W-:Y:S01]  /*4960*/  IMAD.X R7, RZ, RZ, RZ, P0 ;  /* 0x000000ffff077224 */ /* 0x000fe200000e06ff */
[----:B------:R-:W-:Y:S01]  /*4970*/  IADD3 RZ, P0, R3, R4, RZ ;  /* 0x0000000403ff7210 */ /* 0x000fe20007f1e0ff */
[----:B------:R-:W-:-:S04]  /*4980*/  IMAD.MOV.U32 R6, RZ, RZ, R5 ;  /* 0x000000ffff067224 */ /* 0x000fc800078e0005 */
[----:B------:R-:W-:-:S08]  /*4990*/  IMAD.WIDE.U32.X R6, R11, R9, R6, P0 ;  /* 0x000000090b067225 */ /* 0x000fd000000e0406 */
.L_x_103:
[----:B------:R-:W3:Y:S01]  /*49a0*/  LDC.64 R26, c[0x0][0x640] ;  /* 0x00019000ff1a7b82 */ /* 0x000ee20000000a00 */
[-C--:B------:R-:W-:Y:S01]  /*49b0*/  SHF.R.U64 R11, R6, R0.reuse, R7 ;  /* 0x00000000060b7219 */ /* 0x080fe20000001207 */
[----:B------:R-:W-:Y:S01]  /*49c0*/  IMAD.MOV.U32 R19, RZ, RZ, R17 ;  /* 0x000000ffff137224 */ /* 0x000fe200078e0011 */
[----:B------:R-:W-:Y:S01]  /*49d0*/  SHF.R.U32.HI R0, RZ, R0, R7 ;  /* 0x00000000ff007219 */ /* 0x000fe20000011607 */
[----:B-1----:R-:W-:Y:S01]  /*49e0*/  IMAD.MOV R14, RZ, RZ, -R14 ;  /* 0x000000ffff0e7224 */ /* 0x002fe200078e0a0e */
[----:B------:R-:W-:Y:S01]  /*49f0*/  IADD3 R5, P0, RZ, -R11, RZ ;  /* 0x8000000bff057210 */ /* 0x000fe20007f1e0ff */
[----:B------:R-:W-:Y:S01]  /*4a00*/  ULDC UR4, c[0x0][0x154] ;  /* 0x0000550000047ab9 */ /* 0x000fe20000000800 */
[----:B------:R-:W-:Y:S01]  /*4a10*/  IMAD.MOV.U32 R7, RZ, RZ, 0x1 ;  /* 0x00000001ff077424 */ /* 0x000fe200078e00ff */
[----:B------:R-:W1:Y:S01]  /*4a20*/  LDC R4, c[0x0][0x618] ;  /* 0x00018600ff047b82 */ /* 0x000e620000000800 */
[----:B------:R-:W-:Y:S02]  /*4a30*/  IMAD R22, R15, R14, R10 ;  /* 0x0000000e0f167224 */ /* 0x000fe400078e020a */
[----:B------:R-:W-:-:S04]  /*4a40*/  IMAD.X R3, RZ, RZ, ~R0, P0 ;  /* 0x000000ffff037224 */ /* 0x000fc800000e0e00 */
[-C--:B--2---:R-:W-:Y:S01]  /*4a50*/  IMAD R0, R3, R12.reuse, RZ ;  /* 0x0000000c03007224 */ /* 0x084fe200078e02ff */
[----:B------:R-:W2:Y:S01]  /*4a60*/  LDC R6, c[0x0][0x608] ;  /* 0x00018200ff067b82 */ /* 0x000ea20000000800 */
[----:B0-----:R-:W-:-:S04]  /*4a70*/  IMAD.WIDE.U32 R2, R5, R12, R18 ;  /* 0x0000000c05027225 */ /* 0x001fc800078e0012 */
[----:B------:R-:W-:Y:S01]  /*4a80*/  IMAD R5, R5, R13, R0 ;  /* 0x0000000d05057224 */ /* 0x000fe200078e0200 */
[----:B------:R-:W-:Y:S02]  /*4a90*/  I2FP.F32.U32 R0, R20 ;  /* 0x0000001400007245 */ /* 0x000fe40000201000 */
[----:B------:R-:W0:Y:S01]  /*4aa0*/  LDC R24, c[0x0][0x658] ;  /* 0x00019600ff187b82 */ /* 0x000e220000000800 */
[----:B------:R-:W-:Y:S01]  /*4ab0*/  IMAD.IADD R3, R3, 0x1, R5 ;  /* 0x0000000103037824 */ /* 0x000fe200078e0205 */
[----:B---3--:R-:W-:Y:S01]  /*4ac0*/  ISETP.NE.U32.AND P0, PT, R26, RZ, PT ;  /* 0x000000ff1a00720c */ /* 0x008fe20003f05070 */
[----:B------:R-:W-:Y:S01]  /*4ad0*/  FMUL R0, R0, UR4 ;  /* 0x0000000400007c20 */ /* 0x000fe20008400000 */
[----:B------:R-:W-:Y:S02]  /*4ae0*/  IMAD.MOV.U32 R5, RZ, RZ, -0x1 ;  /* 0xffffffffff057424 */ /* 0x000fe400078e00ff */
[----:B------:R-:W-:Y:S01]  /*4af0*/  ISETP.NE.AND.EX P0, PT, R27, RZ, PT, P0 ;  /* 0x000000ff1b00720c */ /* 0x000fe20003f05300 */
[----:B------:R3:W4:Y:S01]  /*4b00*/  F2I.U32.TRUNC.NTZ R12, R0 ;  /* 0x00000000000c7305 */ /* 0x000722000020f000 */
[----:B------:R-:W3:Y:S01]  /*4b10*/  LDC R15, c[0x0][0x148] ;  /* 0x00005200ff0f7b82 */ /* 0x000ee20000000800 */
[----:B-1----:R-:W-:-:S02]  /*4b20*/  SHF.R.U64 R10, R2, R4, R3 ;  /* 0x00000004020a7219 */ /* 0x002fc40000001203 */
[----:B------:R-:W-:-:S05]  /*4b30*/  SHF.R.U32.HI R3, RZ, R4, R3 ;  /* 0x00000004ff037219 */ /* 0x000fca0000011603 */
[----:B------:R-:W1:Y:S01]  /*4b40*/  LDC R14, c[0x0][0x600] ;  /* 0x00018000ff0e7b82 */ /* 0x000e620000000800 */
[-CC-:B--2---:R-:W-:Y:S02]  /*4b50*/  SHF.R.U64 R8, R10, R6.reuse, R3.reuse ;  /* 0x000000060a087219 */ /* 0x184fe40000001203 */
[----:B------:R-:W-:-:S05]  /*4b60*/  SHF.R.U32.HI R3, RZ, R6, R3 ;  /* 0x00000006ff037219 */ /* 0x000fca0000011603 */
[----:B------:R-:W2:Y:S01]  /*4b70*/  LDC R21, c[0x0][0x648] ;  /* 0x00019200ff157b82 */ /* 0x000ea20000000800 */
[-CC-:B0-----:R-:W-:Y:S02]  /*4b80*/  SHF.R.U64 R13, R8, R24.reuse, R3.reuse ;  /* 0x00000018080d7219 */ /* 0x181fe40000001203 */
[-C--:B------:R-:W-:Y:S02]  /*4b90*/  SHF.L.U32 R5, R5, R24.reuse, RZ ;  /* 0x0000001805057219 */ /* 0x080fe400000006ff */
[-C--:B------:R-:W-:Y:S01]  /*4ba0*/  SHF.R.U32.HI R3, RZ, R24.reuse, R3 ;  /* 0x00000018ff037219 */ /* 0x080fe20000011603 */
[----:B------:R-:W-:Y:S01]  /*4bb0*/  IMAD.MOV.U32 R2, RZ, RZ, R13 ;  /* 0x000000ffff027224 */ /* 0x000fe200078e000d */
[----:B------:R-:W-:Y:S01]  /*4bc0*/  SHF.L.U32 R24, R7, R24, RZ ;  /* 0x0000001807187219 */ /* 0x000fe200000006ff */
[----:B------:R-:W0:Y:S01]  /*4bd0*/  LDC R25, c[0x0][0x638] ;  /* 0x00018e00ff197b82 */ /* 0x000e220000000800 */
[----:B------:R-:W-:-:S07]  /*4be0*/  LOP3.LUT R19, RZ, R5, RZ, 0x33, !PT ;  /* 0x00000005ff137212 */ /* 0x000fce00078e33ff */
[----:B------:R-:W0:Y:S01]  /*4bf0*/  LDC R28, c[0x0][0x610] ;  /* 0x00018400ff1c7b82 */ /* 0x000e220000000800 */
[----:B----4-:R-:W-:Y:S05]  /*4c00*/  @!P0 BRA `(.L_x_104) ;  /* 0x0000000000288947 */ /* 0x010fea0003800000 */
[----:B---3--:R-:W3:Y:S02]  /*4c10*/  LDC R0, c[0x0][0x64c] ;  /* 0x00019300ff007b82 */ /* 0x008ee40000000800 */
[----:B---3--:R-:W-:-:S05]  /*4c20*/  IADD3 R7, P0, R13, R0, RZ ;  /* 0x000000000d077210 */ /* 0x008fca0007f1e0ff */
        /* <DEDUP_REMOVED lines=8> */
.L_x_104:
[----:B------:R-:W4:Y:S01]  /*4cb0*/  LDC R4, c[0x0][0x65c] ;  /* 0x00019700ff047b82 */ /* 0x000f220000000800 */
[----:B--23--:R-:W-:Y:S01]  /*4cc0*/  SHF.R.U64 R0, R2, R21, R3 ;  /* 0x0000001502007219 */ /* 0x00cfe20000001203 */
[----:B-1----:R-:W-:Y:S01]  /*4cd0*/  VIADD R3, R14, 0xffffffff ;  /* 0xffffffff0e037836 */ /* 0x002fe20000000000 */
[----:B------:R-:W-:Y:S01]  /*4ce0*/  LOP3.LUT R19, R8, R19, RZ, 0xc0, !PT ;  /* 0x0000001308137212 */ /* 0x000fe200078ec0ff */
[----:B------:R-:W-:Y:S02]  /*4cf0*/  IMAD.MOV R12, RZ, RZ, -R12 ;  /* 0x000000ffff0c7224 */ /* 0x000fe400078e0a0c */
[----:B------:R-:W-:Y:S01]  /*4d00*/  IMAD.MOV R2, RZ, RZ, -R0 ;  /* 0x000000ffff027224 */ /* 0x000fe200078e0a00 */
[----:B------:R-:W-:Y:S01]  /*4d10*/  LOP3.LUT R3, R10, R3, RZ, 0xc0, !PT ;  /* 0x000000030a037212 */ /* 0x000fe200078ec0ff */
[----:B------:R-:W-:Y:S02]  /*4d20*/  IMAD R19, R24, R0, R19 ;  /* 0x0000000018137224 */ /* 0x000fe400078e0213 */
[----:B0-----:R-:W-:-:S04]  /*4d30*/  IMAD R0, R2, R25, R13 ;  /* 0x0000001902007224 */ /* 0x001fc800078e020d */
[----:B------:R-:W-:Y:S01]  /*4d40*/  IMAD R2, R0, R14, R3 ;  /* 0x0000000e00027224 */ /* 0x000fe200078e0203 */
[----:B----4-:R-:W-:Y:S01]  /*4d50*/  ISETP.NE.AND P0, PT, R4, 0x1, PT ;  /* 0x000000010400780c */ /* 0x010fe20003f05270 */
[----:B------:R-:W-:-:S05]  /*4d60*/  IMAD.MOV.U32 R4, RZ, RZ, 0x1 ;  /* 0x00000001ff047424 */ /* 0x000fca00078e00ff */
[----:B------:R-:W-:-:S07]  /*4d70*/  PRMT R0, R4, 0x7610, R0 ;  /* 0x0000761004007816 */ /* 0x000fce0000000000 */
[----:B------:R-:W-:-:S04]  /*4d80*/  @P0 IMAD R22, R15, R12, R20 ;  /* 0x0000000c0f160224 */ /* 0x000fc800078e0214 */
[----:B------:R-:W-:-:S05]  /*4d90*/  IMAD R19, R19, R28, R22 ;  /* 0x0000001c13137224 */ /* 0x000fca00078e0216 */
[----:B------:R-:W-:Y:S02]  /*4da0*/  SEL R22, R2, R19, !P0 ;  /* 0x0000001302167207 */ /* 0x000fe40004000000 */
[----:B------:R-:W-:Y:S01]  /*4db0*/  SEL R19, R19, R2, !P0 ;  /* 0x0000000213137207 */ /* 0x000fe20004000000 */
[----:B------:R-:W-:-:S07]  /*4dc0*/  IMAD.MOV.U32 R2, RZ, RZ, R11 ;  /* 0x000000ffff027224 */ /* 0x000fce00078e000b */
.L_x_102:
[----:B------:R-:W-:Y:S02]  /*4dd0*/  LOP3.LUT P0, RZ, R0, 0xff, RZ, 0xc0, !PT ;  /* 0x000000ff00ff7812 */ /* 0x000fe4000780c0ff */
[----:B------:R-:W-:-:S11]  /*4de0*/  LOP3.LUT R73, R73, 0x1, RZ, 0x3c, !PT ;  /* 0x0000000149497812 */ /* 0x000fd600078e3cff */
[----:B------:R-:W-:Y:S05]  /*4df0*/  @P0 BRA `(.L_x_105) ;  /* 0xffffffc800a40947 */ /* 0x000fea000383ffff */
[----:B------:R-:W-:Y:S05]  /*4e00*/  EXIT ;  /* 0x000000000000794d */ /* 0x000fea0003800000 */
.L_x_18:
[----:B------:R-:W-:-:S08]  /*4e10*/  ISETP.NE.AND P0, PT, R5, RZ, PT ;  /* 0x000000ff0500720c */ /* 0x000fd00003f05270 */
[----:B0-----:R-:W0:-:S00]  /*4e20*/  USETMAXREG.DEALLOC.CTAPOOL 0x28 ;  /* 0x00000028000079c8 */ /* 0x001e0000080e0500 */
[----:B------:R-:W-:Y:S05]  /*4e30*/  @P0 EXIT ;  /* 0x000000000000094d */ /* 0x000fea0003800000 */
[----:B0-----:R-:W-:Y:S01]  /*4e40*/  LOP3.LUT P0, RZ, R8, 0xff, RZ, 0xc0, !PT ;  /* 0x000000ff08ff7812 */ /* 0x001fe2000780c0ff */
[----:B------:R-:W-:Y:S02]  /*4e50*/  IMAD.MOV.U32 R0, RZ, RZ, 0x1 ;  /* 0x00000001ff007424 */ /* 0x000fe400078e00ff */
[----:B------:R-:W-:-:S10]  /*4e60*/  IMAD.MOV.U32 R8, RZ, RZ, RZ ;  /* 0x000000ffff087224 */ /* 0x000fd400078e00ff */
[----:B------:R-:W-:Y:S05]  /*4e70*/  @!P0 BRA `(.L_x_106) ;  /* 0x0000000c00408947 */ /* 0x000fea0003800000 */
[----:B------:R-:W0:Y:S01]  /*4e80*/  S2R R7, SR_CgaCtaId ;  /* 0x0000000000077919 */ /* 0x000e220000008800 */
[----:B------:R-:W-:Y:S01]  /*4e90*/  LOP3.LUT P0, RZ, R4, 0x1f, RZ, 0xc0, !PT ;  /* 0x0000001f04ff7812 */ /* 0x000fe2000780c0ff */
[----:B------:R-:W-:Y:S01]  /*4ea0*/  ULDC UR5, c[0x0][0x658] ;  /* 0x0001960000057ab9 */ /* 0x000fe20000000800 */
[----:B------:R-:W-:Y:S01]  /*4eb0*/  UMOV UR6, 0xffffffff ;  /* 0xffffffff00067882 */ /* 0x000fe20000000000 */
[----:B------:R-:W-:Y:S01]  /*4ec0*/  BSSY B0, `(.L_x_106) ;  /* 0x00000cb000007945 */ /* 0x000fe20003800000 */
[----:B------:R-:W-:Y:S01]  /*4ed0*/  USHF.L.U32 UR6, UR6, UR5, URZ ;  /* 0x0000000506067299 */ /* 0x000fe2000800063f */
[C---:B------:R-:W-:Y:S01]  /*4ee0*/  ISETP.NE.AND P2, PT, R3.reuse, RZ, PT ;  /* 0x000000ff0300720c */ /* 0x040fe20003f45270 */
[----:B------:R-:W-:Y:S01]  /*4ef0*/  IMAD.MOV.U32 R9, RZ, RZ, 0x1 ;  /* 0x00000001ff097424 */ /* 0x000fe200078e00ff */
[----:B------:R-:W-:Y:S01]  /*4f00*/  ISETP.NE.OR P0, PT, R3, RZ, !P0 ;  /* 0x000000ff0300720c */ /* 0x000fe20004705670 */
[----:B------:R-:W-:Y:S01]  /*4f10*/  IMAD.MOV.U32 R0, RZ, RZ, 0x1 ;  /* 0x00000001ff007424 */ /* 0x000fe200078e00ff */
[----:B------:R-:W-:Y:S01]  /*4f20*/  LOP3.LUT R6, R16, 0x2, RZ, 0xfc, !PT ;  /* 0x0000000210067812 */ /* 0x000fe200078efcff */
[----:B------:R-:W-:Y:S01]  /*4f30*/  IMAD.MOV.U32 R8, RZ, RZ, RZ ;  /* 0x000000ffff087224 */ /* 0x000fe200078e00ff */
[----:B------:R-:W-:Y:S01]  /*4f40*/  ULDC UR4, c[0x0][0x600] ;  /* 0x0001800000047ab9 */ /* 0x000fe20000000800 */
[----:B------:R-:W-:Y:S01]  /*4f50*/  UMOV UR7, 0x1 ;  /* 0x0000000100077882 */ /* 0x000fe20000000000 */
[----:B------:R-:W-:-:S02]  /*4f60*/  UIADD3 UR19, UR40, 0x1, URZ ;  /* 0x0000000128137890 */ /* 0x000fc4000fffe03f */
[----:B------:R-:W-:Y:S02]  /*4f70*/  UIADD3 UR15, UR4, -0x1, URZ ;  /* 0xffffffff040f7890 */ /* 0x000fe4000fffe03f */
[----:B------:R-:W-:Y:S02]  /*4f80*/  USHF.L.U32 UR17, UR7, UR5, URZ ;  /* 0x0000000507117299 */ /* 0x000fe4000800063f */
[----:B------:R-:W-:Y:S01]  /*4f90*/  ULOP3.LUT UR16, URZ, UR6, URZ, 0x33, !UPT ;  /* 0x000000063f107292 */ /* 0x000fe2000f8e333f */
[----:B------:R-:W-:Y:S01]  /*4fa0*/  ULDC.64 UR20, c[0x0][0x198] ;  /* 0x0000660000147ab9 */ /* 0x000fe20000000a00 */
[C---:B0-----:R-:W-:Y:S02]  /*4fb0*/  IMAD.SHL.U32 R10, R7.reuse, 0x20, RZ ;  /* 0x00000020070a7824 */ /* 0x041fe400078e00ff */
[----:B------:R-:W-:-:S03]  /*4fc0*/  IMAD.SHL.U32 R7, R7, 0x800, RZ ;  /* 0x0000080007077824 */ /* 0x000fc600078e00ff */
[----:B------:R-:W-:Y:S02]  /*4fd0*/  LOP3.LUT R10, R10, 0x20, RZ, 0xc0, !PT ;  /* 0x000000200a0a7812 */ /* 0x000fe400078ec0ff */
[----:B------:R-:W-:-:S07]  /*4fe0*/  LOP3.LUT R7, R7, 0x800, RZ, 0xc0, !PT ;  /* 0x0000080007077812 */ /* 0x000fce00078ec0ff */
.L_x_118:
[----:B------:R-:W-:-:S03]  /*4ff0*/  UMOV UR4, 0xffffffff ;  /* 0xffffffff00047882 */ /* 0x000fc60000000000 */
[----:B------:R-:W-:Y:S05]  /*5000*/  BRA.DIV UR4, `(.L_x_107) ;  /* 0x0000001604587947 */ /* 0x000fea000b800000 */
[----:B------:R-:W-:-:S13]  /*5010*/  ELECT P6, URZ, PT ;  /* 0x00000000003f782f */ /* 0x000fda00038c0000 */
.L_x_141:
[----:B------:R-:W0:Y:S01]  /*5020*/  LDC R3, c[0x0][0x28c] ;  /* 0x0000a300ff037b82 */ /* 0x000e220000000800 */
[----:B------:R-:W-:Y:S01]  /*5030*/  BSSY B1, `(.L_x_108) ;  /* 0x0000039000017945 */ /* 0x000fe20003800000 */
[----:B0-----:R-:W-:-:S13]  /*5040*/  ISETP.LT.OR P6, PT, R3, 0x1, !P6 ;  /* 0x000000010300780c */ /* 0x001fda00077c1670 */
[----:B------:R-:W-:Y:S05]  /*5050*/  @P6 BRA `(.L_x_109) ;  /* 0x0000000000d86947 */ /* 0x000fea0003800000 */
[----:B------:R-:W-:Y:S02]  /*5060*/  IMAD R22, R22, 0x40, R10 ;  /* 0x0000004016167824 */ /* 0x000fe400078e020a */
[----:B------:R-:W-:Y:S02]  /*5070*/  IMAD.SHL.U32 R19, R19, 0x40, RZ ;  /* 0x0000004013137824 */ /* 0x000fe400078e00ff */
[----:B------:R-:W-:Y:S02]  /*5080*/  IMAD.MOV.U32 R14, RZ, RZ, RZ ;  /* 0x000000ffff0e7224 */ /* 0x000fe400078e00ff */
[----:B------:R-:W-:Y:S02]  /*5090*/  IMAD.U32 R15, RZ, RZ, UR19 ;  /* 0x00000013ff0f7e24 */ /* 0x000fe4000f8e00ff */
[----:B------:R-:W-:Y:S02]  /*50a0*/  IMAD.MOV.U32 R3, RZ, RZ, R0 ;  /* 0x000000ffff037224 */ /* 0x000fe400078e0000 */
[----:B------:R-:W-:-:S07]  /*50b0*/  IMAD.MOV.U32 R4, RZ, RZ, R8 ;  /* 0x000000ffff047224 */ /* 0x000fce00078e0008 */
.L_x_113:
[----:B------:R-:W0:Y:S01]  /*50c0*/  S2R R12, SR_CgaCtaId ;  /* 0x00000000000c7919 */ /* 0x000e220000008800 */
[----:B------:R-:W-:Y:S01]  /*50d0*/  MOV R5, 0x400 ;  /* 0x0000040000057802 */ /* 0x000fe20000000f00 */
[----:B------:R-:W1:Y:S03]  /*50e0*/  @!P2 LDC R11, c[0x0][0x500] ;  /* 0x00014000ff0bab82 */ /* 0x000e660000000800 */
[----:B0-----:R-:W-:Y:S02]  /*50f0*/  LEA R13, R12, R5, 0x18 ;  /* 0x000000050c0d7211 */ /* 0x001fe400078ec0ff */
[----:B------:R-:W-:-:S03]  /*5100*/  SHF.L.U32 R5, R3, 0x1f, RZ ;  /* 0x0000001f03057819 */ /* 0x000fc600000006ff */
[----:B------:R-:W-:-:S04]  /*5110*/  IMAD R12, R4, 0x8, R13 ;  /* 0x00000008040c7824 */ /* 0x000fc800078e020d */
[----:B------:R-:W0:Y:S02]  /*5120*/  SYNCS.PHASECHK.TRANS64.TRYWAIT P1, [R12+URZ+0x70], R5 ;  /* 0x000070050c0075a7 */ /* 0x000e24000802017f */
[----:B01----:R-:W-:Y:S05]  /*5130*/  @!P1 BRA `(.L_x_110) ;  /* 0x00000014002c9947 */ /* 0x003fea0003800000 */
.L_x_142:
[----:B0-----:R-:W-:Y:S01]  /*5140*/  PRMT R5, R6, 0x9910, RZ ;  /* 0x0000991006057816 */ /* 0x001fe200000000ff */
[----:B------:R0:W-:Y:S03]  /*5150*/  @!P2 SYNCS.ARRIVE.TRANS64 RZ, [R12+URZ], R11 ;  /* 0x0000000b0cffa9a7 */ /* 0x0001e6000800003f */
[----:B------:R-:W-:-:S13]  /*5160*/  ISETP.NE.AND P1, PT, R5, 0x2, PT ;  /* 0x000000020500780c */ /* 0x000fda0003f25270 */
[----:B0-----:R-:W-:Y:S05]  /*5170*/  @P1 BRA `(.L_x_111) ;  /* 0x0000000000041947 */ /* 0x001fea0003800000 */
[----:B------:R-:W-:Y:S01]  /*5180*/  BPT.TRAP 0x1 ;  /* 0x000000040000795c */ /* 0x000fe20000300000 */
.L_x_111:
[----:B------:R-:W-:Y:S05]  /*5190*/  @P0 BRA `(.L_x_112) ;  /* 0x0000000000040947 */ /* 0x000fea0003800000 */
[----:B------:R-:W-:Y:S01]  /*51a0*/  BPT.TRAP 0x1 ;  /* 0x000000040000795c */ /* 0x000fe20000300000 */
.L_x_112:
[----:B------:R-:W-:Y:S01]  /*51b0*/  IMAD R5, R4, 0x1000, R7 ;  /* 0x0000100004057824 */ /* 0x000fe200078e0207 */
[----:B------:R-:W-:Y:S01]  /*51c0*/  R2UR UR9, R12 ;  /* 0x000000000c0972ca */ /* 0x000fe200000e0000 */
[C-C-:B------:R-:W-:Y:S01]  /*51d0*/  IMAD R11, R4.reuse, 0x2000, R13.reuse ;  /* 0x00002000040b7824 */ /* 0x140fe200078e020d */
[----:B------:R-:W-:Y:S01]  /*51e0*/  UIADD3 UR4, UP0, UR20, 0xf0, URZ ;  /* 0x000000f014047890 */ /* 0x000fe2000ff1e03f */
[----:B------:R-:W-:Y:S01]  /*51f0*/  IMAD R5, R5, 0x2, R13 ;  /* 0x0000000205057824 */ /* 0x000fe200078e020d */
[----:B------:R-:W-:Y:S01]  /*5200*/  R2UR UR11, R19 ;  /* 0x00000000130b72ca */ /* 0x000fe200000e0000 */
[----:B------:R-:W-:Y:S01]  /*5210*/  VIADD R15, R15, 0xffffffff ;  /* 0xffffffff0f0f7836 */ /* 0x000fe20000000000 */
[----:B------:R-:W-:Y:S01]  /*5220*/  R2UR UR5, R11 ;  /* 0x000000000b0572ca */ /* 0x000fe200000e0000 */
[----:B------:R-:W-:Y:S01]  /*5230*/  UIADD3 UR22, UP1, UR20, 0x1f0, URZ ;  /* 0x000001f014167890 */ /* 0x000fe2000ff3e03f */
[----:B------:R-:W-:Y:S01]  /*5240*/  R2UR UR8, R5 ;  /* 0x00000000050872ca */ /* 0x000fe200000e0000 */
[----:B------:R-:W-:Y:S01]  /*5250*/  VIADD R4, R4, 0x1 ;  /* 0x0000000104047836 */ /* 0x000fe20000000000 */
[----:B------:R-:W-:Y:S01]  /*5260*/  R2UR UR10, R14 ;  /* 0x000000000e0a72ca */ /* 0x000fe200000e0000 */
[----:B------:R-:W-:Y:S01]  /*5270*/  UIADD3.X UR23, URZ, UR21, URZ, UP1, !UPT ;  /* 0x000000153f177290 */ /* 0x000fe20008ffe43f */
[----:B------:R-:W-:Y:S01]  /*5280*/  R2UR UR12, R2 ;  /* 0x00000000020c72ca */ /* 0x000fe200000e0000 */
[----:B------:R-:W-:Y:S01]  /*5290*/  UMOV UR6, 0x0 ;  /* 0x0000000000067882 */ /* 0x000fe20000000000 */
[----:B------:R-:W-:Y:S01]  /*52a0*/  R2UR UR18, R22 ;  /* 0x00000000161272ca */ /* 0x000fe200000e0000 */
[----:B------:R-:W-:Y:S01]  /*52b0*/  UMOV UR7, 0x10000000 ;  /* 0x1000000000077882 */ /* 0x000fe20000000000 */
[----:B------:R-:W-:Y:S01]  /*52c0*/  ISETP.GT.AND P3, PT, R15, 0x1, PT ;  /* 0x000000010f00780c */ /* 0x000fe20003f64270 */
[----:B------:R-:W-:Y:S01]  /*52d0*/  UMOV UR24, 0x30000 ;  /* 0x0003000000187882 */ /* 0x000fe20000000000 */
[----:B------:R-:W-:Y:S01]  /*52e0*/  ISETP.NE.AND P1, PT, R4, 0xe, PT ;  /* 0x0000000e0400780c */ /* 0x000fe20003f25270 */
[----:B------:R-:W-:Y:S01]  /*52f0*/  UIADD3 UR13, UR5, 0x200, URZ ;  /* 0x00000200050d7890 */ /* 0x000fe2000fffe03f */
[----:B------:R-:W-:Y:S01]  /*5300*/  VIADD R14, R14, 0x40 ;  /* 0x000000400e0e7836 */ /* 0x000fe20000000000 */
[----:B------:R-:W-:Y:S01]  /*5310*/  UIADD3.X UR5, URZ, UR21, URZ, UP0, !UPT ;  /* 0x000000153f057290 */ /* 0x000fe200087fe43f */
[----:B------:R-:W-:Y:S01]  /*5320*/  SEL R12, RZ, 0x1, P1 ;  /* 0x00000001ff0c7807 */ /* 0x000fe20000800000 */
[----:B------:R-:W-:Y:S01]  /*5330*/  UIADD3 UR14, UR8, 0x1c200, URZ ;  /* 0x0001c200080e7890 */ /* 0x000fe2000fffe03f */
[----:B------:R-:W-:-:S02]  /*5340*/  SEL R4, R4, RZ, P1 ;  /* 0x000000ff04047207 */ /* 0x000fc40000800000 */
[----:B------:R-:W-:Y:S01]  /*5350*/  UMOV UR8, UR13 ;  /* 0x0000000d00087c82 */ /* 0x000fe20008000000 */
[----:B------:R-:W-:-:S03]  /*5360*/  LOP3.LUT R3, R3, R12, RZ, 0x3c, !PT ;  /* 0x0000000c03037212 */ /* 0x000fc600078e3cff */
[----:B------:R0:W-:Y:S02]  /*5370*/  UTMALDG.3D [UR8], [UR4], desc[UR6] ;  /* 0x00000608040075b4 */ /* 0x0001e40008011000 */
[----:B0-----:R-:W-:Y:S01]  /*5380*/  UMOV UR8, UR14 ;  /* 0x0000000e00087c82 */ /* 0x001fe20008000000 */
[----:B------:R-:W-:Y:S02]  /*5390*/  UMOV UR11, UR18 ;  /* 0x00000012000b7c82 */ /* 0x000fe40008000000 */
[----:B------:R0:W-:Y:S02]  /*53a0*/  UTMALDG.3D.MULTICAST [UR8], [UR22], UR24, desc[UR6] ;  /* 0x00000608160073b4 */ /* 0x0001e40008011818 */
[----:B0-----:R-:W-:Y:S05]  /*53b0*/  @P3 BRA `(.L_x_113) ;  /* 0xfffffffc00403947 */ /* 0x001fea000383ffff */
.L_x_109:
[----:B------:R-:W-:Y:S05]  /*53c0*/  BSYNC B1 ;  /* 0x0000000000017941 */ /* 0x000fea0003800000 */
.L_x_108:
[----:B------:R-:W2:Y:S01]  /*53d0*/  LDL.64 R12, [R1] ;  /* 0x00000000010c7983 */ /* 0x000ea20000100a00 */
[----:B------:R-:W-:Y:S01]  /*53e0*/  LOP3.LUT P4, RZ, R9, 0xff, RZ, 0xc0, !PT ;  /* 0x000000ff09ff7812 */ /* 0x000fe2000788c0ff */
[----:B------:R-:W-:Y:S01]  /*53f0*/  VIADD R8, R8, UR40 ;  /* 0x0000002808087c36 */ /* 0x000fe20008000000 */
[----:B------:R-:W-:Y:S01]  /*5400*/  ULDC.64 UR4, c[0x0][0x650] ;  /* 0x0001940000047ab9 */ /* 0x000fe20000000a00 */
[----:B------:R-:W-:Y:S01]  /*5410*/  IMAD.U32 R5, RZ, RZ, UR40 ;  /* 0x00000028ff057e24 */ /* 0x000fe2000f8e00ff */
[----:B------:R-:W-:Y:S01]  /*5420*/  UISETP.GE.U32.AND UP0, UPT, UR40, 0xe, UPT ;  /* 0x0000000e2800788c */ /* 0x000fe2000bf06070 */
[----:B------:R-:W-:Y:S01]  /*5430*/  BSSY B1, `(.L_x_114) ;  /* 0x0000071000017945 */ /* 0x000fe20003800000 */
[----:B------:R-:W-:Y:S01]  /*5440*/  SHF.R.U32.HI R2, RZ, 0x1, R8 ;  /* 0x00000001ff027819 */ /* 0x000fe20000011608 */
[----:B------:R-:W-:Y:S01]  /*5450*/  IMAD.MOV.U32 R19, RZ, RZ, -0x1 ;  /* 0xffffffffff137424 */ /* 0x000fe200078e00ff */
[----:B------:R-:W-:Y:S01]  /*5460*/  ISETP.GT.U32.AND P1, PT, R8, 0xd, PT ;  /* 0x0000000d0800780c */ /* 0x000fe20003f24070 */
[----:B------:R-:W-:Y:S01]  /*5470*/  IMAD.MOV.U32 R22, RZ, RZ, -0x1 ;  /* 0xffffffffff167424 */ /* 0x000fe200078e00ff */
[----:B------:R-:W-:-:S02]  /*5480*/  PLOP3.LUT P3, PT, PT, PT, UP0, 0x80, 0x0 ;  /* 0x000000000000781c */ /* 0x000fc40003f6f008 */
[----:B------:R-:W-:Y:S01]  /*5490*/  ISETP.LT.U32.AND P1, PT, R5, 0xe, P1 ;  /* 0x0000000e0500780c */ /* 0x000fe20000f21070 */
[----:B------:R-:W0:Y:S01]  /*54a0*/  @P4 S2R R4, SR_CgaCtaId ;  /* 0x0000000000044919 */ /* 0x000e220000008800 */
[----:B------:R-:W-:Y:S02]  /*54b0*/  @P4 MOV R3, 0x400 ;  /* 0x0000040000034802 */ /* 0x000fe40000000f00 */
[----:B------:R-:W-:Y:S02]  /*54c0*/  PRMT R9, RZ, 0x7610, R9 ;  /* 0x00007610ff097816 */ /* 0x000fe40000000009 */
[----:B0-----:R-:W-:Y:S01]  /*54d0*/  @P4 LEA R4, R4, R3, 0x18 ;  /* 0x0000000304044211 */ /* 0x001fe200078ec0ff */
[----:B------:R-:W-:-:S03]  /*54e0*/  IMAD.WIDE.U32 R2, R2, -0x6db6db6d, RZ ;  /* 0x9249249302027825 */ /* 0x000fc600078e00ff */
[----:B------:R0:W-:Y:S01]  /*54f0*/  @P4 SYNCS.ARRIVE.TRANS64.A1T0 RZ, [R4+URZ+0x118], RZ ;  /* 0x000118ff04ff49a7 */ /* 0x0001e2000810003f */
[----:B------:R-:W-:Y:S01]  /*5500*/  IMAD.MOV.U32 R2, RZ, RZ, -0x1 ;  /* 0xffffffffff027424 */ /* 0x000fe200078e00ff */
[----:B------:R-:W-:Y:S02]  /*5510*/  SHF.R.U32.HI R5, RZ, 0x2, R3 ;  /* 0x00000002ff057819 */ /* 0x000fe40000011603 */
[----:B------:R-:W-:-:S03]  /*5520*/  SEL R3, RZ, 0x1, !P1 ;  /* 0x00000001ff037807 */ /* 0x000fc60004800000 */
[----:B------:R-:W-:Y:S01]  /*5530*/  IMAD R8, R5, -0xe, R8 ;  /* 0xfffffff205087824 */ /* 0x000fe200078e0208 */
[----:B------:R-:W-:Y:S02]  /*5540*/  LOP3.LUT R0, R0, R3, RZ, 0x3c, !PT ;  /* 0x0000000300007212 */ /* 0x000fe400078e3cff */
[----:B------:R-:W-:Y:S02]  /*5550*/  PRMT R3, RZ, 0x7610, R3 ;  /* 0x00007610ff037816 */ /* 0x000fe40000000003 */
[----:B------:R-:W-:Y:S02]  /*5560*/  @P3 LOP3.LUT R0, R0, 0x1, R5, 0x78, !PT ;  /* 0x0000000100003812 */ /* 0x000fe400078e7805 */
[----:B--2---:R-:W-:-:S04]  /*5570*/  IADD3 R18, P4, R18, R12, RZ ;  /* 0x0000000c12127210 */ /* 0x004fc80007f9e0ff */
[----:B------:R-:W-:Y:S01]  /*5580*/  ISETP.GE.U32.AND P1, PT, R18, UR4, PT ;  /* 0x0000000412007c0c */ /* 0x000fe2000bf26070 */
[----:B------:R-:W-:-:S05]  /*5590*/  IMAD.X R17, R17, 0x1, R23, P4 ;  /* 0x0000000111117824 */ /* 0x000fca00020e0617 */
[----:B------:R-:W-:-:S13]  /*55a0*/  ISETP.GE.U32.AND.EX P1, PT, R17, UR5, PT, P1 ;  /* 0x0000000511007c0c */ /* 0x000fda000bf26110 */
[----:B0-----:R-:W-:Y:S05]  /*55b0*/  @P1 BRA `(.L_x_115) ;  /* 0x0000000400601947 */ /* 0x001fea0003800000 */
[----:B------:R-:W0:Y:S01]  /*55c0*/  S2R R12, SR_CTAID.X ;  /* 0x00000000000c7919 */ /* 0x000e220000002500 */
[----:B------:R-:W-:Y:S01]  /*55d0*/  ULDC.64 UR4, c[0x0][0x628] ;  /* 0x00018a0000047ab9 */ /* 0x000fe20000000a00 */
[----:B------:R-:W-:Y:S01]  /*55e0*/  ULDC UR7, c[0x0][0x630] ;  /* 0x00018c0000077ab9 */ /* 0x000fe20000000800 */
[----:B------:R-:W-:Y:S01]  /*55f0*/  ISETP.NE.U32.AND P1, PT, RZ, UR4, PT ;  /* 0x00000004ff007c0c */ /* 0x000fe2000bf25070 */
[----:B------:R-:W1:Y:S01]  /*5600*/  S2R R13, SR_CTAID.Y ;  /* 0x00000000000d7919 */ /* 0x000e620000002600 */
[----:B------:R-:W-:Y:S01]  /*5610*/  ULDC UR8, c[0x0][0x150] ;  /* 0x0000540000087ab9 */ /* 0x000fe20000000800 */
[----:B------:R-:W-:Y:S01]  /*5620*/  IMAD.MOV.U32 R2, RZ, RZ, R18 ;  /* 0x000000ffff027224 */ /* 0x000fe200078e0012 */
[----:B------:R-:W-:Y:S01]  /*5630*/  ISETP.NE.AND.EX P1, PT, RZ, UR5, PT, P1 ;  /* 0x00000005ff007c0c */ /* 0x000fe2000bf25310 */
[----:B------:R-:W-:Y:S01]  /*5640*/  IMAD.MOV.U32 R3, RZ, RZ, R17 ;  /* 0x000000ffff037224 */ /* 0x000fe200078e0011 */
[----:B0-----:R-:W-:-:S11]  /*5650*/  I2FP.F32.U32 R14, R12 ;  /* 0x0000000c000e7245 */ /* 0x001fd60000201000 */
[----:B------:R-:W-:Y:S05]  /*5660*/  @!P1 BRA `(.L_x_116) ;  /* 0x0000000000289947 */ /* 0x000fea0003800000 */
[----:B------:R-:W-:Y:S02]  /*5670*/  ULDC UR6, c[0x0][0x634] ;  /* 0x00018d0000067ab9 */ /* 0x000fe40000000800 */
[----:B------:R-:W-:-:S05]  /*5680*/  IADD3 R3, P1, R18, UR6, RZ ;  /* 0x0000000612037c10 */ /* 0x000fca000ff3e0ff */
[----:B------:R-:W-:-:S04]  /*5690*/  IMAD.X R11, RZ, RZ, R17, P1 ;  /* 0x000000ffff0b7224 */ /* 0x000fc800008e0611 */
[----:B------:R-:W-:-:S04]  /*56a0*/  IMAD.WIDE.U32 R4, R11, UR4, RZ ;  /* 0x000000040b047c25 */ /* 0x000fc8000f8e00ff */
[----:B------:R-:W-:-:S04]  /*56b0*/  IMAD.WIDE.U32 R4, P1, R3, UR5, R4 ;  /* 0x0000000503047c25 */ /* 0x000fc8000f820004 */
[----:B------:R-:W-:-:S04]  /*56c0*/  IMAD.WIDE.U32 R2, R3, UR4, RZ ;  /* 0x0000000403027c25 */ /* 0x000fc8000f8e00ff */
[----:B------:R-:W-:Y:S01]  /*56d0*/  IMAD.MOV.U32 R2, RZ, RZ, R5 ;  /* 0x000000ffff027224 */ /* 0x000fe200078e0005 */
[----:B------:R-:W-:Y:S01]  /*56e0*/  IADD3 RZ, P3, R3, R4, RZ ;  /* 0x0000000403ff7210 */ /* 0x000fe20007f7e0ff */
[----:B------:R-:W-:-:S04]  /*56f0*/  IMAD.X R3, RZ, RZ, RZ, P1 ;  /* 0x000000ffff037224 */ /* 0x000fc800008e06ff */
[----:B------:R-:W-:-:S08]  /*5700*/  IMAD.WIDE.U32.X R2, R11, UR5, R2, P3 ;  /* 0x000000050b027c25 */ /* 0x000fd000098e0402 */
.L_x_116:
[----:B------:R-:W0:Y:S01]  /*5710*/  LDC R21, c[0x0][0x65c] ;  /* 0x00019700ff157b82 */ /* 0x000e220000000800 */
[--C-:B------:R-:W-:Y:S01]  /*5720*/  SHF.R.U64 R11, R2, UR7, R3.reuse ;  /* 0x00000007020b7c19 */ /* 0x100fe20008001203 */
[----:B------:R-:W-:Y:S01]  /*5730*/  FMUL R14, R14, UR8 ;  /* 0x000000080e0e7c20 */ /* 0x000fe20008400000 */
[----:B------:R-:W-:Y:S01]  /*5740*/  SHF.R.U32.HI R2, RZ, UR7, R3 ;  /* 0x00000007ff027c19 */ /* 0x000fe20008011603 */
[----:B------:R-:W-:Y:S01]  /*5750*/  ULDC UR6, c[0x0][0x154] ;  /* 0x0000550000067ab9 */ /* 0x000fe20000000800 */
[----:B------:R-:W-:Y:S01]  /*5760*/  IADD3 R15, P1, RZ, -R11, RZ ;  /* 0x8000000bff0f7210 */ /* 0x000fe20007f3e0ff */
[----:B------:R-:W-:Y:S01]  /*5770*/  ULDC.64 UR4, c[0x0][0x620] ;  /* 0x0001880000047ab9 */ /* 0x000fe20000000a00 */
[----:B-1----:R-:W-:Y:S01]  /*5780*/  I2FP.F32.U32 R3, R13 ;  /* 0x0000000d00037245 */ /* 0x002fe20000201000 */
[----:B------:R-:W1:Y:S01]  /*5790*/  LDC R19, c[0x0][0x144] ;  /* 0x00005100ff137b82 */ /* 0x000e620000000800 */
[----:B------:R-:W2:Y:S01]  /*57a0*/  F2I.U32.TRUNC.NTZ R14, R14 ;  /* 0x0000000e000e7305 */ /* 0x000ea2000020f000 */
[----:B------:R-:W-:-:S02]  /*57b0*/  IMAD.X R2, RZ, RZ, ~R2, P1 ;  /* 0x000000ffff027224 */ /* 0x000fc400008e0e02 */
[----:B------:R-:W-:Y:S01]  /*57c0*/  FMUL R4, R3, UR6 ;  /* 0x0000000603047c20 */ /* 0x000fe20008400000 */
[----:B------:R-:W-:Y:S01]  /*57d0*/  IMAD.MOV.U32 R3, RZ, RZ, R17 ;  /* 0x000000ffff037224 */ /* 0x000fe200078e0011 */
[----:B------:R-:W-:Y:S01]  /*57e0*/  ULDC.64 UR6, c[0x0][0x640] ;  /* 0x0001900000067ab9 */ /* 0x000fe20000000a00 */
[----:B------:R-:W-:Y:S01]  /*57f0*/  IMAD R2, R2, UR4, RZ ;  /* 0x0000000402027c24 */ /* 0x000fe2000f8e02ff */
[----:B------:R-:W3:Y:S01]  /*5800*/  LDC R20, c[0x0][0x148] ;  /* 0x00005200ff147b82 */ /* 0x000ee20000000800 */
[----:B------:R-:W-:Y:S01]  /*5810*/  ISETP.NE.U32.AND P1, PT, RZ, UR6, PT ;  /* 0x00000006ff007c0c */ /* 0x000fe2000bf25070 */
[----:B------:R-:W4:Y:S01]  /*5820*/  F2I.U32.TRUNC.NTZ R4, R4 ;  /* 0x0000000400047305 */ /* 0x000f22000020f000 */
[----:B------:R-:W-:Y:S02]  /*5830*/  IMAD R5, R15, UR5, R2 ;  /* 0x000000050f057c24 */ /* 0x000fe4000f8e0202 */
[----:B------:R-:W-:Y:S01]  /*5840*/  IMAD.MOV.U32 R2, RZ, RZ, R18 ;  /* 0x000000ffff027224 */ /* 0x000fe200078e0012 */
[----:B------:R-:W-:-:S02]  /*5850*/  ISETP.NE.AND.EX P1, PT, RZ, UR7, PT, P1 ;  /* 0x00000007ff007c0c */ /* 0x000fc4000bf25310 */
[----:B0-----:R-:W-:Y:S01]  /*5860*/  ISETP.NE.AND P4, PT, R21, 0x1, PT ;  /* 0x000000011500780c */ /* 0x001fe20003f85270 */
[----:B------:R-:W-:Y:S01]  /*5870*/  IMAD.WIDE.U32 R2, R15, UR4, R2 ;  /* 0x000000040f027c25 */ /* 0x000fe2000f8e0002 */
[----:B------:R-:W-:-:S03]  /*5880*/  ULDC UR4, c[0x0][0x618] ;  /* 0x0001860000047ab9 */ /* 0x000fc60000000800 */
[----:B--2---:R-:W-:Y:S02]  /*5890*/  IMAD.MOV R14, RZ, RZ, -R14 ;  /* 0x000000ffff0e7224 */ /* 0x004fe400078e0a0e */
[----:B------:R-:W-:Y:S02]  /*58a0*/  IMAD.IADD R3, R3, 0x1, R5 ;  /* 0x0000000103037824 */ /* 0x000fe400078e0205 */
[----:B-1----:R-:W-:-:S03]  /*58b0*/  IMAD R12, R19, R14, R12 ;  /* 0x0000000e130c7224 */ /* 0x002fc600078e020c */
[--C-:B------:R-:W-:Y:S01]  /*58c0*/  SHF.R.U64 R14, R2, UR4, R3.reuse ;  /* 0x00000004020e7c19 */ /* 0x100fe20008001203 */
[----:B----4-:R-:W-:Y:S01]  /*58d0*/  IMAD.MOV R2, RZ, RZ, -R4 ;  /* 0x000000ffff027224 */ /* 0x010fe200078e0a04 */
[----:B------:R-:W-:Y:S01]  /*58e0*/  SHF.R.U32.HI R3, RZ, UR4, R3 ;  /* 0x00000004ff037c19 */ /* 0x000fe20008011603 */
[----:B------:R-:W-:Y:S02]  /*58f0*/  ULDC UR4, c[0x0][0x608] ;  /* 0x0001820000047ab9 */ /* 0x000fe40000000800 */
[----:B---3--:R-:W-:Y:S01]  /*5900*/  @P4 IMAD R12, R20, R2, R13 ;  /* 0x00000002140c4224 */ /* 0x008fe200078e020d */
[--C-:B------:R-:W-:Y:S02]  /*5910*/  SHF.R.U64 R19, R14, UR4, R3.reuse ;  /* 0x000000040e137c19 */ /* 0x100fe40008001203 */
[----:B------:R-:W-:Y:S01]  /*5920*/  SHF.R.U32.HI R2, RZ, UR4, R3 ;  /* 0x00000004ff027c19 */ /* 0x000fe20008011603 */
[----:B------:R-:W-:-:S03]  /*5930*/  ULDC UR4, c[0x0][0x658] ;  /* 0x0001960000047ab9 */ /* 0x000fc60000000800 */
[--C-:B------:R-:W-:Y:S02]  /*5940*/  SHF.R.U64 R13, R19, UR4, R2.reuse ;  /* 0x00000004130d7c19 */ /* 0x100fe40008001202 */
[----:B------:R-:W-:-:S03]  /*5950*/  SHF.R.U32.HI R2, RZ, UR4, R2 ;  /* 0x00000004ff027c19 */ /* 0x000fc60008011602 */
[----:B------:R-:W-:Y:S02]  /*5960*/  IMAD.MOV.U32 R4, RZ, RZ, R13 ;  /* 0x000000ffff047224 */ /* 0x000fe400078e000d */
[----:B------:R-:W-:Y:S01]  /*5970*/  IMAD.MOV.U32 R3, RZ, RZ, R2 ;  /* 0x000000ffff037224 */ /* 0x000fe200078e0002 */
[----:B------:R-:W-:Y:S06]  /*5980*/  @!P1 BRA `(.L_x_117) ;  /* 0x00000000002c9947 */ /* 0x000fec0003800000 */
        /* <DEDUP_REMOVED lines=9> */
[----:B------:R-:W-:-:S04]  /*5a20*/  IMAD.WIDE.U32.X R2, R15, UR7, R2, P3 ;  /* 0x000000070f027c25 */ /* 0x000fc800098e0402 */
[----:B------:R-:W-:-:S07]  /*5a30*/  IMAD.MOV.U32 R4, RZ, RZ, R2 ;  /* 0x000000ffff047224 */ /* 0x000fce00078e0002 */
.L_x_117:
[----:B------:R-:W-:Y:S01]  /*5a40*/  ULDC UR4, c[0x0][0x648] ;  /* 0x0001920000047ab9 */ /* 0x000fe20000000800 */
[----:B------:R-:W-:Y:S01]  /*5a50*/  LOP3.LUT R2, R19, UR16, RZ, 0xc0, !PT ;  /* 0x0000001013027c12 */ /* 0x000fe2000f8ec0ff */
[----:B------:R-:W-:Y:S01]  /*5a60*/  ULDC UR5, c[0x0][0x610] ;  /* 0x0001840000057ab9 */ /* 0x000fe20000000800 */
[----:B------:R-:W-:Y:S01]  /*5a70*/  SHF.R.U64 R3, R4, UR4, R3 ;  /* 0x0000000404037c19 */ /* 0x000fe20008001203 */
[----:B------:R-:W-:Y:S01]  /*5a80*/  ULDC UR4, c[0x0][0x638] ;  /* 0x00018e0000047ab9 */ /* 0x000fe20000000800 */
[----:B------:R-:W-:-:S03]  /*5a90*/  LOP3.LUT R14, R14, UR15, RZ, 0xc0, !PT ;  /* 0x0000000f0e0e7c12 */ /* 0x000fc6000f8ec0ff */
[----:B------:R-:W-:Y:S02]  /*5aa0*/  IMAD.MOV R4, RZ, RZ, -R3 ;  /* 0x000000ffff047224 */ /* 0x000fe400078e0a03 */
[----:B------:R-:W-:Y:S02]  /*5ab0*/  IMAD R3, R3, UR17, R2 ;  /* 0x0000001103037c24 */ /* 0x000fe4000f8e0202 */
[----:B------:R-:W-:Y:S01]  /*5ac0*/  IMAD R13, R4, UR4, R13 ;  /* 0x00000004040d7c24 */ /* 0x000fe2000f8e020d */
[----:B------:R-:W-:Y:S01]  /*5ad0*/  ULDC UR4, c[0x0][0x600] ;  /* 0x0001800000047ab9 */ /* 0x000fe20000000800 */
[----:B------:R-:W-:Y:S02]  /*5ae0*/  IMAD R12, R3, UR5, R12 ;  /* 0x00000005030c7c24 */ /* 0x000fe4000f8e020c */
[----:B------:R-:W-:Y:S02]  /*5af0*/  IMAD R13, R13, UR4, R14 ;  /* 0x000000040d0d7c24 */ /* 0x000fe4000f8e020e */
[----:B------:R-:W-:-:S02]  /*5b00*/  IMAD.MOV.U32 R3, RZ, RZ, 0x1 ;  /* 0x00000001ff037424 */ /* 0x000fc400078e00ff */
[----:B------:R-:W-:Y:S01]  /*5b10*/  IMAD.MOV.U32 R2, RZ, RZ, R11 ;  /* 0x000000ffff027224 */ /* 0x000fe200078e000b */
[----:B------:R-:W-:Y:S02]  /*5b20*/  SEL R22, R13, R12, !P4 ;  /* 0x0000000c0d167207 */ /* 0x000fe40006000000 */
[----:B------:R-:W-:-:S07]  /*5b30*/  SEL R19, R12, R13, !P4 ;  /* 0x0000000d0c137207 */ /* 0x000fce0006000000 */
.L_x_115:
[----:B------:R-:W-:Y:S05]  /*5b40*/  BSYNC B1 ;  /* 0x0000000000017941 */ /* 0x000fea0003800000 */
.L_x_114:
[----:B------:R-:W-:-:S13]  /*5b50*/  LOP3.LUT P1, RZ, R3, 0xff, RZ, 0xc0, !PT ;  /* 0x000000ff03ff7812 */ /* 0x000fda000782c0ff */
[----:B------:R-:W-:Y:S05]  /*5b60*/  @P1 BRA `(.L_x_118) ;  /* 0xfffffff400201947 */ /* 0x000fea000383ffff */
[----:B------:R-:W-:Y:S05]  /*5b70*/  BSYNC B0 ;  /* 0x0000000000007941 */ /* 0x000fea0003800000 */
.L_x_106:
[----:B------:R-:W-:-:S03]  /*5b80*/  UMOV UR4, 0xffffffff ;  /* 0xffffffff00047882 */ /* 0x000fc60000000000 */
[----:B------:R-:W-:Y:S05]  /*5b90*/  BRA.DIV UR4, `(.L_x_119) ;  /* 0x0000000a04a87947 */ /* 0x000fea000b800000 */
[----:B------:R-:W-:-:S13]  /*5ba0*/  ELECT P6, URZ, PT ;  /* 0x00000000003f782f */ /* 0x000fda00038c0000 */
.L_x_145:
[----:B------:R-:W-:Y:S04]  /*5bb0*/  BSSY B0, `(.L_x_120) ;  /* 0x0000085000007945 */ /* 0x000fe80003800000 */
[----:B------:R-:W-:Y:S05]  /*5bc0*/  @!P6 BRA `(.L_x_121) ;  /* 0x00000008000ce947 */ /* 0x000fea0003800000 */
[----:B------:R-:W-:-:S04]  /*5bd0*/  LOP3.LUT R16, R16, 0x2, RZ, 0xfc, !PT ;  /* 0x0000000210107812 */ /* 0x000fc800078efcff */
[----:B------:R-:W-:-:S13]  /*5be0*/  ISETP.NE.AND P0, PT, R16, 0x3, PT ;  /* 0x000000031000780c */ /* 0x000fda0003f05270 */
[----:B------:R-:W-:Y:S05]  /*5bf0*/  @!P0 BRA `(.L_x_122) ;  /* 0x0000000000048947 */ /* 0x000fea0003800000 */
[----:B------:R-:W-:Y:S01]  /*5c00*/  BPT.TRAP 0x1 ;  /* 0x000000040000795c */ /* 0x000fe20000300000 */
.L_x_122:
[----:B------:R-:W0:Y:S01]  /*5c10*/  S2R R3, SR_CgaCtaId ;  /* 0x0000000000037919 */ /* 0x000e220000008800 */
[----:B------:R-:W-:-:S04]  /*5c20*/  MOV R2, 0x400 ;  /* 0x0000040000027802 */ /* 0x000fc80000000f00 */
[----:B0-----:R-:W-:Y:S02]  /*5c30*/  LEA R3, R3, R2, 0x18 ;  /* 0x0000000203037211 */ /* 0x001fe400078ec0ff */
[----:B------:R-:W-:-:S03]  /*5c40*/  SHF.L.U32 R2, R0, 0x1f, RZ ;  /* 0x0000001f00027819 */ /* 0x000fc600000006ff */
[----:B------:R-:W-:-:S04]  /*5c50*/  VIADD R3, R3, 0x70 ;  /* 0x0000007003037836 */ /* 0x000fc80000000000 */
[C---:B------:R-:W-:Y:S02]  /*5c60*/  IMAD R7, R8.reuse, 0x8, R3 ;  /* 0x0000000808077824 */ /* 0x040fe400078e0203 */
[----:B------:R-:W-:Y:S02]  /*5c70*/  VIADD R8, R8, 0x1 ;  /* 0x0000000108087836 */ /* 0x000fe40000000000 */
[----:B------:R-:W0:Y:S03]  /*5c80*/  SYNCS.PHASECHK.TRANS64.TRYWAIT P0, [R7+URZ], R2 ;  /* 0x00000002070075a7 */ /* 0x000e26000800017f */
[----:B------:R-:W-:-:S04]  /*5c90*/  ISETP.NE.AND P1, PT, R8, 0xe, PT ;  /* 0x0000000e0800780c */ /* 0x000fc80003f25270 */
[----:B------:R-:W-:Y:S02]  /*5ca0*/  SEL R5, RZ, 0x1, P1 ;  /* 0x00000001ff057807 */ /* 0x000fe40000800000 */
[----:B------:R-:W-:Y:S02]  /*5cb0*/  SEL R8, R8, RZ, P1 ;  /* 0x000000ff08087207 */ /* 0x000fe40000800000 */
[----:B------:R-:W-:-:S03]  /*5cc0*/  LOP3.LUT R5, R0, R5, RZ, 0x3c, !PT ;  /* 0x0000000500057212 */ /* 0x000fc600078e3cff */
[----:B------:R-:W-:Y:S01]  /*5cd0*/  IMAD R9, R8, 0x8, R3 ;  /* 0x0000000808097824 */ /* 0x000fe200078e0203 */
[----:B------:R-:W-:Y:S01]  /*5ce0*/  SHF.L.U32 R4, R5, 0x1f, RZ ;  /* 0x0000001f05047819 */ /* 0x000fe200000006ff */
[----:B0-----:R-:W-:Y:S06]  /*5cf0*/  @!P0 BRA `(.L_x_123) ;  /* 0x0000000800708947 */ /* 0x001fec0003800000 */
.L_x_146:
[----:B------:R-:W1:Y:S01]  /*5d00*/  SYNCS.PHASECHK.TRANS64.TRYWAIT P0, [R9+URZ], R4 ;  /* 0x00000004090075a7 */ /* 0x000e62000800017f */
[----:B------:R-:W-:-:S05]  /*5d10*/  VIADD R0, R8, 0x1 ;  /* 0x0000000108007836 */ /* 0x000fca0000000000 */
[----:B------:R-:W-:-:S04]  /*5d20*/  ISETP.NE.AND P1, PT, R0, 0xe, PT ;  /* 0x0000000e0000780c */ /* 0x000fc80003f25270 */
[----:B0-----:R-:W-:Y:S02]  /*5d30*/  SEL R2, RZ, 0x1, P1 ;  /* 0x00000001ff027807 */ /* 0x001fe40000800000 */
[----:B------:R-:W-:Y:S02]  /*5d40*/  SEL R0, R0, RZ, P1 ;  /* 0x000000ff00007207 */ /* 0x000fe40000800000 */
[----:B------:R-:W-:-:S03]  /*5d50*/  LOP3.LUT R7, R5, R2, RZ, 0x3c, !PT ;  /* 0x0000000205077212 */ /* 0x000fc600078e3cff */
[----:B------:R-:W-:Y:S01]  /*5d60*/  IMAD R6, R0, 0x8, R3 ;  /* 0x0000000800067824 */ /* 0x000fe200078e0203 */
[----:B------:R-:W-:Y:S01]  /*5d70*/  SHF.L.U32 R5, R7, 0x1f, RZ ;  /* 0x0000001f07057819 */ /* 0x000fe200000006ff */
[----:B-1----:R-:W-:Y:S06]  /*5d80*/  @!P0 BRA `(.L_x_124) ;  /* 0x0000000800608947 */ /* 0x002fec0003800000 */
.L_x_147:
[----:B------:R-:W1:Y:S01]  /*5d90*/  SYNCS.PHASECHK.TRANS64.TRYWAIT P0, [R6+URZ], R5 ;  /* 0x00000005060075a7 */ /* 0x000e62000800017f */
[----:B------:R-:W-:-:S05]  /*5da0*/  VIADD R0, R0, 0x1 ;  /* 0x0000000100007836 */ /* 0x000fca0000000000 */
[----:B------:R-:W-:-:S04]  /*5db0*/  ISETP.NE.AND P1, PT, R0, 0xe, PT ;  /* 0x0000000e0000780c */ /* 0x000fc80003f25270 */
[----:B------:R-:W-:Y:S02]  /*5dc0*/  SEL R2, RZ, 0x1, P1 ;  /* 0x00000001ff027807 */ /* 0x000fe40000800000 */
[----:B------:R-:W-:Y:S02]  /*5dd0*/  SEL R0, R0, RZ, P1 ;  /* 0x000000ff00007207 */ /* 0x000fe40000800000 */
[----:B------:R-:W-:-:S03]  /*5de0*/  LOP3.LUT R7, R7, R2, RZ, 0x3c, !PT ;  /* 0x0000000207077212 */ /* 0x000fc600078e3cff */
[----:B0-----:R-:W-:Y:S01]  /*5df0*/  IMAD R9, R0, 0x8, R3 ;  /* 0x0000000800097824 */ /* 0x001fe200078e0203 */
[----:B------:R-:W-:Y:S01]  /*5e00*/  SHF.L.U32 R4, R7, 0x1f, RZ ;  /* 0x0000001f07047819 */ /* 0x000fe200000006ff */
[----:B-1----:R-:W-:Y:S06]  /*5e10*/  @!P0 BRA `(.L_x_125) ;  /* 0x0000000800508947 */ /* 0x002fec0003800000 */
.L_x_148:
        /* <DEDUP_REMOVED lines=9> */
.L_x_149:
        /* <DEDUP_REMOVED lines=9> */
.L_x_150:
        /* <DEDUP_REMOVED lines=9> */
.L_x_151:
        /* <DEDUP_REMOVED lines=9> */
.L_x_152:
        /* <DEDUP_REMOVED lines=9> */
.L_x_153:
        /* <DEDUP_REMOVED lines=9> */
.L_x_154:
        /* <DEDUP_REMOVED lines=9> */
.L_x_155:
        /* <DEDUP_REMOVED lines=9> */
.L_x_156:
        /* <DEDUP_REMOVED lines=9> */
.L_x_157:
[----:B------:R-:W1:Y:S01]  /*6330*/  SYNCS.PHASECHK.TRANS64.TRYWAIT P0, [R6+URZ], R5 ;  /* 0x00000005060075a7 */ /* 0x000e62000800017f */
[----:B------:R-:W-:-:S05]  /*6340*/  VIADD R0, R0, 0x1 ;  /* 0x0000000100007836 */ /* 0x000fca0000000000 */
[----:B------:R-:W-:-:S04]  /*6350*/  ISETP.NE.AND P1, PT, R0, 0xe, PT ;  /* 0x0000000e0000780c */ /* 0x000fc80003f25270 */
[----:B------:R-:W-:Y:S02]  /*6360*/  SEL R2, RZ, 0x1, P1 ;  /* 0x00000001ff027807 */ /* 0x000fe40000800000 */
[----:B------:R-:W-:Y:S02]  /*6370*/  SEL R0, R0, RZ, P1 ;  /* 0x000000ff00007207 */ /* 0x000fe40000800000 */
[----:B------:R-:W-:Y:S01]  /*6380*/  LOP3.LUT R2, R7, R2, RZ, 0x3c, !PT ;  /* 0x0000000207027212 */ /* 0x000fe200078e3cff */
[----:B-1----:R-:W-:Y:S06]  /*6390*/  @!P0 BRA `(.L_x_135) ;  /* 0x0000000400b88947 */ /* 0x002fec0003800000 */
.L_x_158:
[----:B------:R-:W-:Y:S01]  /*63a0*/  IMAD R3, R0, 0x8, R3 ;  /* 0x0000000800037824 */ /* 0x000fe200078e0203 */
[----:B------:R-:W-:-:S07]  /*63b0*/  SHF.L.U32 R0, R2, 0x1f, RZ ;  /* 0x0000001f02007819 */ /* 0x000fce00000006ff */
.L_x_136:
[----:B--2---:R2:W3:Y:S02]  /*63c0*/  SYNCS.PHASECHK.TRANS64.TRYWAIT P0, [R3+URZ], R0 ;  /* 0x00000000030075a7 */ /* 0x0044e4000800017f */
[----:B---3--:R-:W-:Y:S05]  /*63d0*/  @!P0 NANOSLEEP.SYNCS 0x989680 ;  /* 0x009896800000895d */ /* 0x008fea0003900000 */
[----:B------:R-:W3:Y:S02]  /*63e0*/  @!P0 SYNCS.PHASECHK.TRANS64 P0, [R3+URZ], R0 ;  /* 0x00000000030085a7 */ /* 0x000ee4000800007f */
[----:B---3--:R-:W-:Y:S05]  /*63f0*/  @!P0 BRA `(.L_x_136) ;  /* 0xfffffffc00f08947 */ /* 0x008fea000383ffff */
.L_x_121:
[----:B------:R-:W-:Y:S05]  /*6400*/  BSYNC B0 ;  /* 0x0000000000007941 */ /* 0x000fea0003800000 */
.L_x_120:
[----:B------:R-:W-:Y:S05]  /*6410*/  EXIT ;  /* 0x000000000000794d */ /* 0x000fea0003800000 */
.L_x_20:
[----:B-1----:R1:W2:Y:S02]  /*6420*/  SYNCS.PHASECHK.TRANS64.TRYWAIT P0, [R65+URZ], R0 ;  /* 0x00000000410075a7 */ /* 0x0022a4000800017f */
[----:B--2---:R-:W-:Y:S05]  /*6430*/  @!P0 NANOSLEEP.SYNCS 0x989680 ;  /* 0x009896800000895d */ /* 0x004fea0003900000 */
[----:B------:R-:W2:Y:S02]  /*6440*/  @!P0 SYNCS.PHASECHK.TRANS64 P0, [R65+URZ], R0 ;  /* 0x00000000410085a7 */ /* 0x000ea4000800007f */
[----:B--2---:R-:W-:Y:S05]  /*6450*/  @!P0 BRA `(.L_x_20) ;  /* 0xfffffffc00f08947 */ /* 0x004fea000383ffff */
[----:B------:R-:W-:Y:S05]  /*6460*/  BRA `(.L_x_137) ;  /* 0xffffffb4001c7947 */ /* 0x000fea000383ffff */
.L_x_25:
[----:B--2---:R2:W3:Y:S02]  /*6470*/  SYNCS.PHASECHK.TRANS64.TRYWAIT P1, [R3+URZ], R0 ;  /* 0x00000000030075a7 */ /* 0x0044e4000802017f */
[----:B---3--:R-:W-:Y:S05]  /*6480*/  @!P1 NANOSLEEP.SYNCS 0x989680 ;  /* 0x009896800000995d */ /* 0x008fea0003900000 */
[----:B------:R-:W3:Y:S02]  /*6490*/  @!P1 SYNCS.PHASECHK.TRANS64 P1, [R3+URZ], R0 ;  /* 0x00000000030095a7 */ /* 0x000ee4000802007f */
[----:B---3--:R-:W-:Y:S05]  /*64a0*/  @!P1 BRA `(.L_x_25) ;  /* 0xfffffffc00f09947 */ /* 0x008fea000383ffff */
[----:B------:R-:W-:Y:S05]  /*64b0*/  BRA `(.L_x_24) ;  /* 0xffffffb400807947 */ /* 0x000fea000383ffff */
.L_x_30:
[----:B--2---:R-:W-:-:S04]  /*64c0*/  IMAD.U32 R5, RZ, RZ, UR4 ;  /* 0x00000004ff057e24 */ /* 0x004fc8000f8e00ff */
[----:B------:R2:W3:Y:S03]  /*64d0*/  SYNCS.PHASECHK.TRANS64.TRYWAIT P1, [R5+URZ], R4 ;  /* 0x00000004050075a7 */ /* 0x0004e6000802017f */
[----:B---3--:R-:W-:Y:S05]  /*64e0*/  @!P1 NANOSLEEP.SYNCS 0x989680 ;  /* 0x009896800000995d */ /* 0x008fea0003900000 */
[----:B------:R-:W3:Y:S02]  /*64f0*/  @!P1 SYNCS.PHASECHK.TRANS64 P1, [R5+URZ], R4 ;  /* 0x00000004050095a7 */ /* 0x000ee4000802007f */
[----:B---3--:R-:W-:Y:S05]  /*6500*/  @!P1 BRA `(.L_x_30) ;  /* 0xfffffffc00ec9947 */ /* 0x008fea000383ffff */
[----:B------:R-:W-:Y:S05]  /*6510*/  BRA `(.L_x_29) ;  /* 0xffffffb800387947 */ /* 0x000fea000383ffff */
.L_x_38:
[----:B-1----:R1:W2:Y:S02]  /*6520*/  SYNCS.PHASECHK.TRANS64.TRYWAIT P0, [R65+URZ+0x10], R0 ;  /* 0x00001000410075a7 */ /* 0x0022a4000800017f */
[----:B--2---:R-:W-:Y:S05]  /*6530*/  @!P0 NANOSLEEP.SYNCS 0x989680 ;  /* 0x009896800000895d */ /* 0x004fea0003900000 */
[----:B------:R-:W2:Y:S02]  /*6540*/  @!P0 SYNCS.PHASECHK.TRANS64 P0, [R65+URZ+0x10], R0 ;  /* 0x00001000410085a7 */ /* 0x000ea4000800007f */
[----:B--2---:R-:W-:Y:S05]  /*6550*/  @!P0 BRA `(.L_x_38) ;  /* 0xfffffffc00f08947 */ /* 0x004fea000383ffff */
[----:B------:R-:W-:Y:S05]  /*6560*/  BRA `(.L_x_138) ;  /* 0xffffffbc00907947 */ /* 0x000fea000383ffff */
.L_x_107:
[----:B------:R-:W-:Y:S01]  /*6570*/  BSSY B1, `(.L_x_139) ;  /* 0x0000006000017945 */ /* 0x000fe20003800000 */
[----:B------:R-:W-:-:S07]  /*6580*/  IMAD.MOV.U32 R15, RZ, RZ, -0x1 ;  /* 0xffffffffff0f7424 */ /* 0x000fce00078e00ff */
[----:B-----5:R-:W-:Y:S05]  /*6590*/  WARPSYNC.COLLECTIVE R15, `(.L_x_140) ;  /* 0x000000000f0c7348 */ /* 0x020fea0003c00000 */
[----:B------:R-:W-:Y:S02]  /*65a0*/  ELECT P6, UR62, PT ;  /* 0x00000000003e782f */ /* 0x000fe400038c0000 */
[----:B------:R-:W-:Y:S01]  /*65b0*/  MOV R14, UR62 ;  /* 0x0000003e000e7c02 */ /* 0x000fe20008000f00 */
[----:B-----5:R-:W-:Y:S10]  /*65c0*/  ENDCOLLECTIVE ;  /* 0x000000000000791b */ /* 0x020ff40003800000 */
.L_x_140:
[----:B------:R-:W-:Y:S05]  /*65d0*/  BSYNC B1 ;  /* 0x0000000000017941 */ /* 0x000fea0003800000 */
.L_x_139:
[----:B------:R-:W-:Y:S05]  /*65e0*/  BRA `(.L_x_141) ;  /* 0xffffffe8008c7947 */ /* 0x000fea000383ffff */
.L_x_110:
[----:B0-----:R0:W1:Y:S02]  /*65f0*/  SYNCS.PHASECHK.TRANS64.TRYWAIT P1, [R12+URZ+0x70], R5 ;  /* 0x000070050c0075a7 */ /* 0x001064000802017f */
[----:B-1----:R-:W-:Y:S05]  /*6600*/  @!P1 NANOSLEEP.SYNCS 0x989680 ;  /* 0x009896800000995d */ /* 0x002fea0003900000 */
[----:B------:R-:W1:Y:S02]  /*6610*/  @!P1 SYNCS.PHASECHK.TRANS64 P1, [R12+URZ+0x70], R5 ;  /* 0x000070050c0095a7 */ /* 0x000e64000802007f */
[----:B-1----:R-:W-:Y:S05]  /*6620*/  @!P1 BRA `(.L_x_110) ;  /* 0xfffffffc00f09947 */ /* 0x002fea000383ffff */
[----:B------:R-:W-:Y:S05]  /*6630*/  BRA `(.L_x_142) ;  /* 0xffffffe800c07947 */ /* 0x000fea000383ffff */
.L_x_119:
[----:B------:R-:W-:Y:S01]  /*6640*/  BSSY B0, `(.L_x_143) ;  /* 0x0000006000007945 */ /* 0x000fe20003800000 */
[----:B------:R-:W-:-:S07]  /*6650*/  IMAD.MOV.U32 R15, RZ, RZ, -0x1 ;  /* 0xffffffffff0f7424 */ /* 0x000fce00078e00ff */
[----:B-----5:R-:W-:Y:S05]  /*6660*/  WARPSYNC.COLLECTIVE R15, `(.L_x_144) ;  /* 0x000000000f0c7348 */ /* 0x020fea0003c00000 */
[----:B------:R-:W-:Y:S02]  /*6670*/  ELECT P6, UR62, PT ;  /* 0x00000000003e782f */ /* 0x000fe400038c0000 */
[----:B------:R-:W-:Y:S01]  /*6680*/  MOV R14, UR62 ;  /* 0x0000003e000e7c02 */ /* 0x000fe20008000f00 */
[----:B-----5:R-:W-:Y:S10]  /*6690*/  ENDCOLLECTIVE ;  /* 0x000000000000791b */ /* 0x020ff40003800000 */
.L_x_144:
[----:B------:R-:W-:Y:S05]  /*66a0*/  BSYNC B0 ;  /* 0x0000000000007941 */ /* 0x000fea0003800000 */
.L_x_143:
[----:B------:R-:W-:Y:S05]  /*66b0*/  BRA `(.L_x_145) ;  /* 0xfffffff4003c7947 */ /* 0x000fea000383ffff */
.L_x_123:
[----:B0-----:R0:W1:Y:S02]  /*66c0*/  SYNCS.PHASECHK.TRANS64.TRYWAIT P0, [R7+URZ], R2 ;  /* 0x00000002070075a7 */ /* 0x001064000800017f */
[----:B-1----:R-:W-:Y:S05]  /*66d0*/  @!P0 NANOSLEEP.SYNCS 0x989680 ;  /* 0x009896800000895d */ /* 0x002fea0003900000 */
[----:B------:R-:W1:Y:S02]  /*66e0*/  @!P0 SYNCS.PHASECHK.TRANS64 P0, [R7+URZ], R2 ;  /* 0x00000002070085a7 */ /* 0x000e64000800007f */
[----:B-1----:R-:W-:Y:S05]  /*66f0*/  @!P0 BRA `(.L_x_123) ;  /* 0xfffffffc00f08947 */ /* 0x002fea000383ffff */
[----:B------:R-:W-:Y:S05]  /*6700*/  BRA `(.L_x_146) ;  /* 0xfffffff4007c7947 */ /* 0x000fea000383ffff */
.L_x_124:
[----:B0-----:R0:W1:Y:S02]  /*6710*/  SYNCS.PHASECHK.TRANS64.TRYWAIT P0, [R9+URZ], R4 ;  /* 0x00000004090075a7 */ /* 0x001064000800017f */
[----:B-1----:R-:W-:Y:S05]  /*6720*/  @!P0 NANOSLEEP.SYNCS 0x989680 ;  /* 0x009896800000895d */ /* 0x002fea0003900000 */
[----:B------:R-:W1:Y:S02]  /*6730*/  @!P0 SYNCS.PHASECHK.TRANS64 P0, [R9+URZ], R4 ;  /* 0x00000004090085a7 */ /* 0x000e64000800007f */
[----:B-1----:R-:W-:Y:S05]  /*6740*/  @!P0 BRA `(.L_x_124) ;  /* 0xfffffffc00f08947 */ /* 0x002fea000383ffff */
[----:B------:R-:W-:Y:S05]  /*6750*/  BRA `(.L_x_147) ;  /* 0xfffffff4008c7947 */ /* 0x000fea000383ffff */
.L_x_125:
[----:B0-----:R0:W1:Y:S02]  /*6760*/  SYNCS.PHASECHK.TRANS64.TRYWAIT P0, [R6+URZ], R5 ;  /* 0x00000005060075a7 */ /* 0x001064000800017f */
[----:B-1----:R-:W-:Y:S05]  /*6770*/  @!P0 NANOSLEEP.SYNCS 0x989680 ;  /* 0x009896800000895d */ /* 0x002fea0003900000 */
[----:B------:R-:W1:Y:S02]  /*6780*/  @!P0 SYNCS.PHASECHK.TRANS64 P0, [R6+URZ], R5 ;  /* 0x00000005060085a7 */ /* 0x000e64000800007f */
[----:B-1----:R-:W-:Y:S05]  /*6790*/  @!P0 BRA `(.L_x_125) ;  /* 0xfffffffc00f08947 */ /* 0x002fea000383ffff */
[----:B------:R-:W-:Y:S05]  /*67a0*/  BRA `(.L_x_148) ;  /* 0xfffffff4009c7947 */ /* 0x000fea000383ffff */
.L_x_126:
[----:B0-----:R0:W1:Y:S02]  /*67b0*/  SYNCS.PHASECHK.TRANS64.TRYWAIT P0, [R9+URZ], R4 ;  /* 0x00000004090075a7 */ /* 0x001064000800017f */
[----:B-1----:R-:W-:Y:S05]  /*67c0*/  @!P0 NANOSLEEP.SYNCS 0x989680 ;  /* 0x009896800000895d */ /* 0x002fea0003900000 */
[----:B------:R-:W1:Y:S02]  /*67d0*/  @!P0 SYNCS.PHASECHK.TRANS64 P0, [R9+URZ], R4 ;  /* 0x00000004090085a7 */ /* 0x000e64000800007f */
[----:B-1----:R-:W-:Y:S05]  /*67e0*/  @!P0 BRA `(.L_x_126) ;  /* 0xfffffffc00f08947 */ /* 0x002fea000383ffff */
[----:B------:R-:W-:Y:S05]  /*67f0*/  BRA `(.L_x_149) ;  /* 0xfffffff400ac7947 */ /* 0x000fea000383ffff */
.L_x_127:
[----:B0-----:R0:W1:Y:S02]  /*6800*/  SYNCS.PHASECHK.TRANS64.TRYWAIT P0, [R6+URZ], R5 ;  /* 0x00000005060075a7 */ /* 0x001064000800017f */
[----:B-1----:R-:W-:Y:S05]  /*6810*/  @!P0 NANOSLEEP.SYNCS 0x989680 ;  /* 0x009896800000895d */ /* 0x002fea0003900000 */
[----:B------:R-:W1:Y:S02]  /*6820*/  @!P0 SYNCS.PHASECHK.TRANS64 P0, [R6+URZ], R5 ;  /* 0x00000005060085a7 */ /* 0x000e64000800007f */
[----:B-1----:R-:W-:Y:S05]  /*6830*/  @!P0 BRA `(.L_x_127) ;  /* 0xfffffffc00f08947 */ /* 0x002fea000383ffff */
[----:B------:R-:W-:Y:S05]  /*6840*/  BRA `(.L_x_150) ;  /* 0xfffffff400bc7947 */ /* 0x000fea000383ffff */
.L_x_128:
[----:B0-----:R0:W1:Y:S02]  /*6850*/  SYNCS.PHASECHK.TRANS64.TRYWAIT P0, [R9+URZ], R4 ;  /* 0x00000004090075a7 */ /* 0x001064000800017f */
[----:B-1----:R-:W-:Y:S05]  /*6860*/  @!P0 NANOSLEEP.SYNCS 0x989680 ;  /* 0x009896800000895d */ /* 0x002fea0003900000 */
[----:B------:R-:W1:Y:S02]  /*6870*/  @!P0 SYNCS.PHASECHK.TRANS64 P0, [R9+URZ], R4 ;  /* 0x00000004090085a7 */ /* 0x000e64000800007f */
[----:B-1----:R-:W-:Y:S05]  /*6880*/  @!P0 BRA `(.L_x_128) ;  /* 0xfffffffc00f08947 */ /* 0x002fea000383ffff */
[----:B------:R-:W-:Y:S05]  /*6890*/  BRA `(.L_x_151) ;  /* 0xfffffff400cc7947 */ /* 0x000fea000383ffff */
.L_x_129:
[----:B0-----:R0:W1:Y:S02]  /*68a0*/  SYNCS.PHASECHK.TRANS64.TRYWAIT P0, [R6+URZ], R5 ;  /* 0x00000005060075a7 */ /* 0x001064000800017f */
[----:B-1----:R-:W-:Y:S05]  /*68b0*/  @!P0 NANOSLEEP.SYNCS 0x989680 ;  /* 0x009896800000895d */ /* 0x002fea0003900000 */
[----:B------:R-:W1:Y:S02]  /*68c0*/  @!P0 SYNCS.PHASECHK.TRANS64 P0, [R6+URZ], R5 ;  /* 0x00000005060085a7 */ /* 0x000e64000800007f */
[----:B-1----:R-:W-:Y:S05]  /*68d0*/  @!P0 BRA `(.L_x_129) ;  /* 0xfffffffc00f08947 */ /* 0x002fea000383ffff */
[----:B------:R-:W-:Y:S05]  /*68e0*/  BRA `(.L_x_152) ;  /* 0xfffffff400dc7947 */ /* 0x000fea000383ffff */
.L_x_130:
[----:B0-----:R0:W1:Y:S02]  /*68f0*/  SYNCS.PHASECHK.TRANS64.TRYWAIT P0, [R9+URZ], R4 ;  /* 0x00000004090075a7 */ /* 0x001064000800017f */
[----:B-1----:R-:W-:Y:S05]  /*6900*/  @!P0 NANOSLEEP.SYNCS 0x989680 ;  /* 0x009896800000895d */ /* 0x002fea0003900000 */
[----:B------:R-:W1:Y:S02]  /*6910*/  @!P0 SYNCS.PHASECHK.TRANS64 P0, [R9+URZ], R4 ;  /* 0x00000004090085a7 */ /* 0x000e64000800007f */
[----:B-1----:R-:W-:Y:S05]  /*6920*/  @!P0 BRA `(.L_x_130) ;  /* 0xfffffffc00f08947 */ /* 0x002fea000383ffff */
[----:B------:R-:W-:Y:S05]  /*6930*/  BRA `(.L_x_153) ;  /* 0xfffffff400ec7947 */ /* 0x000fea000383ffff */
.L_x_131:
[----:B0-----:R0:W1:Y:S02]  /*6940*/  SYNCS.PHASECHK.TRANS64.TRYWAIT P0, [R6+URZ], R5 ;  /* 0x00000005060075a7 */ /* 0x001064000800017f */
[----:B-1----:R-:W-:Y:S05]  /*6950*/  @!P0 NANOSLEEP.SYNCS 0x989680 ;  /* 0x009896800000895d */ /* 0x002fea0003900000 */
[----:B------:R-:W1:Y:S02]  /*6960*/  @!P0 SYNCS.PHASECHK.TRANS64 P0, [R6+URZ], R5 ;  /* 0x00000005060085a7 */ /* 0x000e64000800007f */
[----:B-1----:R-:W-:Y:S05]  /*6970*/  @!P0 BRA `(.L_x_131) ;  /* 0xfffffffc00f08947 */ /* 0x002fea000383ffff */
[----:B------:R-:W-:Y:S05]  /*6980*/  BRA `(.L_x_154) ;  /* 0xfffffff400fc7947 */ /* 0x000fea000383ffff */
.L_x_132:
[----:B0-----:R0:W1:Y:S02]  /*6990*/  SYNCS.PHASECHK.TRANS64.TRYWAIT P0, [R9+URZ], R4 ;  /* 0x00000004090075a7 */ /* 0x001064000800017f */
[----:B-1----:R-:W-:Y:S05]  /*69a0*/  @!P0 NANOSLEEP.SYNCS 0x989680 ;  /* 0x009896800000895d */ /* 0x002fea0003900000 */
[----:B------:R-:W1:Y:S02]  /*69b0*/  @!P0 SYNCS.PHASECHK.TRANS64 P0, [R9+URZ], R4 ;  /* 0x00000004090085a7 */ /* 0x000e64000800007f */
[----:B-1----:R-:W-:Y:S05]  /*69c0*/  @!P0 BRA `(.L_x_132) ;  /* 0xfffffffc00f08947 */ /* 0x002fea000383ffff */
[----:B------:R-:W-:Y:S05]  /*69d0*/  BRA `(.L_x_155) ;  /* 0xfffffff8000c7947 */ /* 0x000fea000383ffff */
.L_x_133:
[----:B0-----:R0:W1:Y:S02]  /*69e0*/  SYNCS.PHASECHK.TRANS64.TRYWAIT P0, [R6+URZ], R5 ;  /* 0x00000005060075a7 */ /* 0x001064000800017f */
[----:B-1----:R-:W-:Y:S05]  /*69f0*/  @!P0 NANOSLEEP.SYNCS 0x989680 ;  /* 0x009896800000895d */ /* 0x002fea0003900000 */
[----:B------:R-:W1:Y:S02]  /*6a00*/  @!P0 SYNCS.PHASECHK.TRANS64 P0, [R6+URZ], R5 ;  /* 0x00000005060085a7 */ /* 0x000e64000800007f */
[----:B-1----:R-:W-:Y:S05]  /*6a10*/  @!P0 BRA `(.L_x_133) ;  /* 0xfffffffc00f08947 */ /* 0x002fea000383ffff */
[----:B------:R-:W-:Y:S05]  /*6a20*/  BRA `(.L_x_156) ;  /* 0xfffffff8001c7947 */ /* 0x000fea000383ffff */
.L_x_134:
[----:B0-----:R0:W1:Y:S02]  /*6a30*/  SYNCS.PHASECHK.TRANS64.TRYWAIT P0, [R9+URZ], R4 ;  /* 0x00000004090075a7 */ /* 0x001064000800017f */
[----:B-1----:R-:W-:Y:S05]  /*6a40*/  @!P0 NANOSLEEP.SYNCS 0x989680 ;  /* 0x009896800000895d */ /* 0x002fea0003900000 */
[----:B------:R-:W1:Y:S02]  /*6a50*/  @!P0 SYNCS.PHASECHK.TRANS64 P0, [R9+URZ], R4 ;  /* 0x00000004090085a7 */ /* 0x000e64000800007f */
[----:B-1----:R-:W-:Y:S05]  /*6a60*/  @!P0 BRA `(.L_x_134) ;  /* 0xfffffffc00f08947 */ /* 0x002fea000383ffff */
[----:B------:R-:W-:Y:S05]  /*6a70*/  BRA `(.L_x_157) ;  /* 0xfffffff8002c7947 */ /* 0x000fea000383ffff */
.L_x_135:
[----:B-1----:R1:W2:Y:S02]  /*6a80*/  SYNCS.PHASECHK.TRANS64.TRYWAIT P0, [R6+URZ], R5 ;  /* 0x00000005060075a7 */ /* 0x0022a4000800017f */
[----:B--2---:R-:W-:Y:S05]  /*6a90*/  @!P0 NANOSLEEP.SYNCS 0x989680 ;  /* 0x009896800000895d */ /* 0x004fea0003900000 */
[----:B------:R-:W2:Y:S02]  /*6aa0*/  @!P0 SYNCS.PHASECHK.TRANS64 P0, [R6+URZ], R5 ;  /* 0x00000005060085a7 */ /* 0x000ea4000800007f */
[----:B--2---:R-:W-:Y:S05]  /*6ab0*/  @!P0 BRA `(.L_x_135) ;  /* 0xfffffffc00f08947 */ /* 0x004fea000383ffff */
[----:B------:R-:W-:Y:S05]  /*6ac0*/  BRA `(.L_x_158) ;  /* 0xfffffff800347947 */ /* 0x000fea000383ffff */
.L_x_159:
[----:B------:R-:W-:-:S00]  /*6ad0*/  BRA `(.L_x_159) ;  /* 0xfffffffc00fc7947 */ /* 0x000fc0000383ffff */
[----:B------:R-:W-:-:S00]  /*6ae0*/  NOP ;  /* 0x0000000000007918 */ /* 0x000fc00000000000 */
        /* <DEDUP_REMOVED lines=9> */
.L_x_160:


//--------------------- .nv.global.init           --------------------------
	.section	.nv.global.init,"aw",@progbits
.nv.global.init:
	.type		$str$22,@object
	.size		$str$22,($str$23 - $str$22)
$str$22:
        /*0000*/ 	.byte	0x6b, 0x5f, 0x74, 0x69, 0x6c, 0x65, 0x5f, 0x63, 0x6f, 0x75, 0x6e, 0x74, 0x20, 0x3e, 0x3d, 0x20
        /*0010*/ 	.byte	0x31, 0x00
	.type		$str$23,@object
	.size		$str$23,(__unnamed_1 - $str$23)
$str$23:
        /*0012*/ 	.byte	0x2f, 0x74, 0x6d, 0x70, 0x2f, 0x63, 0x75, 0x74, 0x6c, 0x61, 0x73, 0x73, 0x5f, 0x73, 0x77, 0x65
        /*0022*/ 	.byte	0x65, 0x70, 0x5f, 0x73, 0x72, 0x63, 0x2f, 0x69, 0x6e, 0x63, 0x6c, 0x75, 0x64, 0x65, 0x2f, 0x63
        /*0032*/ 	.byte	0x75, 0x74, 0x6c, 0x61, 0x73, 0x73, 0x2f, 0x67, 0x65, 0x6d, 0x6d, 0x2f, 0x63, 0x6f, 0x6c, 0x6c
        /*0042*/ 	.byte	0x65, 0x63, 0x74, 0x69, 0x76, 0x65, 0x2f, 0x73, 0x6d, 0x39, 0x30, 0x5f, 0x6d, 0x6d, 0x61, 0x5f
        /*0052*/ 	.byte	0x74, 0x6d, 0x61, 0x5f, 0x67, 0x6d, 0x6d, 0x61, 0x5f, 0x73, 0x73, 0x5f, 0x77, 0x61, 0x72, 0x70
        /*0062*/ 	.byte	0x73, 0x70, 0x65, 0x63, 0x69, 0x61, 0x6c, 0x69, 0x7a, 0x65, 0x64, 0x2e, 0x68, 0x70, 0x70, 0x00
	.type		__unnamed_1,@object
	.size		__unnamed_1,(.L_0 - __unnamed_1)
__unnamed_1:
        /*0072*/ 	.byte	0x76, 0x6f, 0x69, 0x64, 0x20, 0x63, 0x75, 0x74, 0x6c, 0x61, 0x73, 0x73, 0x3a, 0x3a, 0x67, 0x65
        /* <DEDUP_REMOVED lines=179> */
        /*0bb2*/ 	.byte	0x75, 0x74, 0x65, 0x3a, 0x3a, 0x69, 0x64, 0x65, 0x6e, 0x74, 0x69, 0x74, 0x79, 0x5d, 0x00
.L_0:


//--------------------- .nv.shared._ZN7cutlass13device_kernelINS_4gemm6kernel13GemmUniversalIN4cute5tupleIJiiiiEEENS1_10collective13CollectiveMmaINS1_34MainloopSm90TmaGmmaWarpSpecializedILi14ENS5_IJNS4_1CILi2EEENSA_ILi1EEESC_EEENS1_32KernelTmaWarpSpecializedPingpongEEENS5_IJNSA_ILi64EEESG_SG_EEENS_6half_tENS5_IJlSC_lEEESI_SJ_NS4_8TiledMMAINS4_8MMA_AtomIJNS4_4SM904GMMA25MMA_64x64x16_F32F16F16_SSILNSN_5MajorE0ELSP_0ELNSN_7ScaleInE1ELSQ_1EEEEEENS4_6LayoutINS5_IJSC_SC_SC_EEENS5_IJNSA_ILi0EEESV_SV_EEEEENS5_IJNS4_10UnderscoreESY_SY_EEEEENS4_13SM90_TMA_LOADENS4_14ComposedLayoutINS4_7SwizzleILi3ELi4ELi3EEENS4_18smem_ptr_flag_bitsILi16EEENST_INS5_IJNSA_ILi8EEESG_EEENS5_IJSG_SC_EEEEEEEvNS4_8identityENS4_23SM90_TMA_LOAD_MULTICASTES1B_vS1C_EENS_8epilogue10collective6detail29Sm90TmaWarpSpecializedAdapterINS1G_15DefaultEpilogueISI_SJ_SJ_NS1F_6thread17LinearCombinationISI_Li1EffLNS1K_9ScaleType4KindE0ELNS_15FloatRoundStyleE2ESI_EENS1_15EpilogueDefaultEEEEEvvEEEEvNT_6ParamsE --------------------------
	.section	.nv.shared._ZN7cutlass13device_kernelINS_4gemm6kernel13GemmUniversalIN4cute5tupleIJiiiiEEENS1_10collective13CollectiveMmaINS1_34MainloopSm90TmaGmmaWarpSpecializedILi14ENS5_IJNS4_1CILi2EEENSA_ILi1EEESC_EEENS1_32KernelTmaWarpSpecializedPingpongEEENS5_IJNSA_ILi64EEESG_SG_EEENS_6half_tENS5_IJlSC_lEEESI_SJ_NS4_8TiledMMAINS4_8MMA_AtomIJNS4_4SM904GMMA25MMA_64x64x16_F32F16F16_SSILNSN_5MajorE0ELSP_0ELNSN_7ScaleInE1ELSQ_1EEEEEENS4_6LayoutINS5_IJSC_SC_SC_EEENS5_IJNSA_ILi0EEESV_SV_EEEEENS5_IJNS4_10UnderscoreESY_SY_EEEEENS4_13SM90_TMA_LOADENS4_14ComposedLayoutINS4_7SwizzleILi3ELi4ELi3EEENS4_18smem_ptr_flag_bitsILi16EEENST_INS5_IJNSA_ILi8EEESG_EEENS5_IJSG_SC_EEEEEEEvNS4_8identityENS4_23SM90_TMA_LOAD_MULTICASTES1B_vS1C_EENS_8epilogue10collective6detail29Sm90TmaWarpSpecializedAdapterINS1G_15DefaultEpilogueISI_SJ_SJ_NS1F_6thread17LinearCombinationISI_Li1EffLNS1K_9ScaleType4KindE0ELNS_15FloatRoundStyleE2ESI_EENS1_15EpilogueDefaultEEEEEvvEEEEvNT_6ParamsE,"aw",@nobits
	.sectionflags	@""
	.align	16
	.zero		1024


//--------------------- .nv.shared.reserved.0     --------------------------
	.section	.nv.shared.reserved.0,"aw",@nobits
	.weak		__nv_reservedSMEM_offset_0_alias
	.size		__nv_reservedSMEM_offset_0_alias, 0, 0
	.other		__nv_reservedSMEM_offset_0_alias,@"STO_CUDA_RESERVED_SHARED STV_DEFAULT"
__nv_reservedSMEM_offset_0_alias:
	.zero		0


//--------------------- .nv.global                --------------------------
	.section	.nv.global,"aw",@nobits
.nv.global:
	.type		_ZN39_INTERNAL_c6d7e8fc_4_k_cu_dc254e8e_33864cute1_E,@object
	.size		_ZN39_INTERNAL_c6d7e8fc_4_k_cu_dc254e8e_33864cute1_E,(_ZN39_INTERNAL_c6d7e8fc_4_k_cu_dc254e8e_33864cuda3std3__45__cpo6cbeginE - _ZN39_INTERNAL_c6d7e8fc_4_k_cu_dc254e8e_33864cute1_E)
_ZN39_INTERNAL_c6d7e8fc_4_k_cu_dc254e8e_33864cute1_E:
	.zero		1
	.type		_ZN39_INTERNAL_c6d7e8fc_4_k_cu_dc254e8e_33864cuda3std3__45__cpo6cbeginE,@object
	.size		_ZN39_INTERNAL_c6d7e8fc_4_k_cu_dc254e8e_33864cuda3std3__45__cpo6cbeginE,(_ZN39_INTERNAL_c6d7e8fc_4_k_cu_dc254e8e_33864cuda3std3__48in_placeE - _ZN39_INTERNAL_c6d7e8fc_4_k_cu_dc254e8e_33864cuda3std3__45__cpo6cbeginE)
_ZN39_INTERNAL_c6d7e8fc_4_k_cu_dc254e8e_33864cuda3std3__45__cpo6cbeginE:
	.zero		1
	.type		_ZN39_INTERNAL_c6d7e8fc_4_k_cu_dc254e8e_33864cuda3std3__48in_placeE,@object
	.size		_ZN39_INTERNAL_c6d7e8fc_4_k_cu_dc254e8e_33864cuda3std3__48in_placeE,(_ZN39_INTERNAL_c6d7e8fc_4_k_cu_dc254e8e_33864cuda3std6ranges3__45__cpo9iter_moveE - _ZN39_INTERNAL_c6d7e8fc_4_k_cu_dc254e8e_33864cuda3std3__48in_placeE)
_ZN39_INTERNAL_c6d7e8fc_4_k_cu_dc254e8e_33864cuda3std3__48in_placeE:
	.zero		1
	.type		_ZN39_INTERNAL_c6d7e8fc_4_k_cu_dc254e8e_33864cuda3std6ranges3__45__cpo9iter_moveE,@object
	.size		_ZN39_INTERNAL_c6d7e8fc_4_k_cu_dc254e8e_33864cuda3std6ranges3__45__cpo9iter_moveE,(_ZN39_INTERNAL_c6d7e8fc_4_k_cu_dc254e8e_33864cuda3std3__45__cpo5beginE - _ZN39_INTERNAL_c6d7e8fc_4_k_cu_dc254e8e_33864cuda3std6ranges3__45__cpo9iter_moveE)
_ZN39_INTERNAL_c6d7e8fc_4_k_cu_dc254e8e_33864cuda3std6ranges3__45__cpo9iter_moveE:
	.zero		1
	.type		_ZN39_INTERNAL_c6d7e8fc_4_k_cu_dc254e8e_33864cuda3std3__45__cpo5beginE,@object
	.size		_ZN39_INTERNAL_c6d7e8fc_4_k_cu_dc254e8e_33864cuda3std3__45__cpo5beginE,(_ZN39_INTERNAL_c6d7e8fc_4_k_cu_dc254e8e_33864cuda3std3__441_GLOBAL__N__c6d7e8fc_4_k_cu_dc254e8e_33866ignoreE - _ZN39_INTERNAL_c6d7e8fc_4_k_cu_dc254e8e_33864cuda3std3__45__cpo5beginE)
_ZN39_INTERNAL_c6d7e8fc_4_k_cu_dc254e8e_33864cuda3std3__45__cpo5beginE:
	.zero		1
	.type		_ZN39_INTERNAL_c6d7e8fc_4_k_cu_dc254e8e_33864cuda3std3__441_GLOBAL__N__c6d7e8fc_4_k_cu_dc254e8e_33866ignoreE,@object
	.size		_ZN39_INTERNAL_c6d7e8fc_4_k_cu_dc254e8e_33864cuda3std3__441_GLOBAL__N__c6d7e8fc_4_k_cu_dc254e8e_33866ignoreE,(_ZN39_INTERNAL_c6d7e8fc_4_k_cu_dc254e8e_33864cute7productE - _ZN39_INTERNAL_c6d7e8fc_4_k_cu_dc254e8e_33864cuda3std3__441_GLOBAL__N__c6d7e8fc_4_k_cu_dc254e8e_33866ignoreE)
_ZN39_INTERNAL_c6d7e8fc_4_k_cu_dc254e8e_33864cuda3std3__441_GLOBAL__N__c6d7e8fc_4_k_cu_dc254e8e_33866ignoreE:
	.zero		1
	.type		_ZN39_INTERNAL_c6d7e8fc_4_k_cu_dc254e8e_33864cute7productE,@object
	.size		_ZN39_INTERNAL_c6d7e8fc_4_k_cu_dc254e8e_33864cute7productE,(_ZN39_INTERNAL_c6d7e8fc_4_k_cu_dc254e8e_33864cuda3std3__45__cpo3endE - _ZN39_INTERNAL_c6d7e8fc_4_k_cu_dc254e8e_33864cute7productE)
_ZN39_INTERNAL_c6d7e8fc_4_k_cu_dc254e8e_33864cute7productE:
	.zero		1
	.type		_ZN39_INTERNAL_c6d7e8fc_4_k_cu_dc254e8e_33864cuda3std3__45__cpo3endE,@object
	.size		_ZN39_INTERNAL_c6d7e8fc_4_k_cu_dc254e8e_33864cuda3std3__45__cpo3endE,(_ZN39_INTERNAL_c6d7e8fc_4_k_cu_dc254e8e_33864cuda3std3__419piecewise_constructE - _ZN39_INTERNAL_c6d7e8fc_4_k_cu_dc254e8e_33864cuda3std3__45__cpo3endE)
_ZN39_INTERNAL_c6d7e8fc_4_k_cu_dc254e8e_33864cuda3std3__45__cpo3endE:
	.zero		1
	.type		_ZN39_INTERNAL_c6d7e8fc_4_k_cu_dc254e8e_33864cuda3std3__419piecewise_constructE,@object
	.size		_ZN39_INTERNAL_c6d7e8fc_4_k_cu_dc254e8e_33864cuda3std3__419piecewise_constructE,(_ZN39_INTERNAL_c6d7e8fc_4_k_cu_dc254e8e_33864cuda3std3__45__cpo4cendE - _ZN39_INTERNAL_c6d7e8fc_4_k_cu_dc254e8e_33864cuda3std3__419piecewise_constructE)
_ZN39_INTERNAL_c6d7e8fc_4_k_cu_dc254e8e_33864cuda3std3__419piecewise_constructE:
	.zero		1
	.type		_ZN39_INTERNAL_c6d7e8fc_4_k_cu_dc254e8e_33864cuda3std3__45__cpo4cendE,@object
	.size		_ZN39_INTERNAL_c6d7e8fc_4_k_cu_dc254e8e_33864cuda3std3__45__cpo4cendE,(_ZN39_INTERNAL_c6d7e8fc_4_k_cu_dc254e8e_33864cuda3std6ranges3__45__cpo4swapE - _ZN39_INTERNAL_c6d7e8fc_4_k_cu_dc254e8e_33864cuda3std3__45__cpo4cendE)
_ZN39_INTERNAL_c6d7e8fc_4_k_cu_dc254e8e_33864cuda3std3__45__cpo4cendE:
	.zero		1
	.type		_ZN39_INTERNAL_c6d7e8fc_4_k_cu_dc254e8e_33864cuda3std6ranges3__45__cpo4swapE,@object
	.size		_ZN39_INTERNAL_c6d7e8fc_4_k_cu_dc254e8e_33864cuda3std6ranges3__45__cpo4swapE,(.L_8 - _ZN39_INTERNAL_c6d7e8fc_4_k_cu_dc254e8e_33864cuda3std6ranges3__45__cpo4swapE)
_ZN39_INTERNAL_c6d7e8fc_4_k_cu_dc254e8e_33864cuda3std6ranges3__45__cpo4swapE:
	.zero		1
.L_8:


//--------------------- .nv.constant0._ZN7cutlass13device_kernelINS_4gemm6kernel13GemmUniversalIN4cute5tupleIJiiiiEEENS1_10collective13CollectiveMmaINS1_34MainloopSm90TmaGmmaWarpSpecializedILi14ENS5_IJNS4_1CILi2EEENSA_ILi1EEESC_EEENS1_32KernelTmaWarpSpecializedPingpongEEENS5_IJNSA_ILi64EEESG_SG_EEENS_6half_tENS5_IJlSC_lEEESI_SJ_NS4_8TiledMMAINS4_8MMA_AtomIJNS4_4SM904GMMA25MMA_64x64x16_F32F16F16_SSILNSN_5MajorE0ELSP_0ELNSN_7ScaleInE1ELSQ_1EEEEEENS4_6LayoutINS5_IJSC_SC_SC_EEENS5_IJNSA_ILi0EEESV_SV_EEEEENS5_IJNS4_10UnderscoreESY_SY_EEEEENS4_13SM90_TMA_LOADENS4_14ComposedLayoutINS4_7SwizzleILi3ELi4ELi3EEENS4_18smem_ptr_flag_bitsILi16EEENST_INS5_IJNSA_ILi8EEESG_EEENS5_IJSG_SC_EEEEEEEvNS4_8identityENS4_23SM90_TMA_LOAD_MULTICASTES1B_vS1C_EENS_8epilogue10collective6detail29Sm90TmaWarpSpecializedAdapterINS1G_15DefaultEpilogueISI_SJ_SJ_NS1F_6thread17LinearCombinationISI_Li1EffLNS1K_9ScaleType4KindE0ELNS_15FloatRoundStyleE2ESI_EENS1_15EpilogueDefaultEEEEEvvEEEEvNT_6ParamsE --------------------------
	.section	.nv.constant0._ZN7cutlass13device_kernelINS_4gemm6kernel13GemmUniversalIN4cute5tupleIJiiiiEEENS1_10collective13CollectiveMmaINS1_34MainloopSm90TmaGmmaWarpSpecializedILi14ENS5_IJNS4_1CILi2EEENSA_ILi1EEESC_EEENS1_32KernelTmaWarpSpecializedPingpongEEENS5_IJNSA_ILi64EEESG_SG_EEENS_6half_tENS5_IJlSC_lEEESI_SJ_NS4_8TiledMMAINS4_8MMA_AtomIJNS4_4SM904GMMA25MMA_64x64x16_F32F16F16_SSILNSN_5MajorE0ELSP_0ELNSN_7ScaleInE1ELSQ_1EEEEEENS4_6LayoutINS5_IJSC_SC_SC_EEENS5_IJNSA_ILi0EEESV_SV_EEEEENS5_IJNS4_10UnderscoreESY_SY_EEEEENS4_13SM90_TMA_LOADENS4_14ComposedLayoutINS4_7SwizzleILi3ELi4ELi3EEENS4_18smem_ptr_flag_bitsILi16EEENST_INS5_IJNSA_ILi8EEESG_EEENS5_IJSG_SC_EEEEEEEvNS4_8identityENS4_23SM90_TMA_LOAD_MULTICASTES1B_vS1C_EENS_8epilogue10collective6detail29Sm90TmaWarpSpecializedAdapterINS1G_15DefaultEpilogueISI_SJ_SJ_NS1F_6thread17LinearCombinationISI_Li1EffLNS1K_9ScaleType4KindE0ELNS_15FloatRoundStyleE2ESI_EENS1_15EpilogueDefaultEEEEEvvEEEEvNT_6ParamsE,"a",@progbits
	.sectionflags	@""
	.align	4
.nv.constant0._ZN7cutlass13device_kernelINS_4gemm6kernel13GemmUniversalIN4cute5tupleIJiiiiEEENS1_10collective13CollectiveMmaINS1_34MainloopSm90TmaGmmaWarpSpecializedILi14ENS5_IJNS4_1CILi2EEENSA_ILi1EEESC_EEENS1_32KernelTmaWarpSpecializedPingpongEEENS5_IJNSA_ILi64EEESG_SG_EEENS_6half_tENS5_IJlSC_lEEESI_SJ_NS4_8TiledMMAINS4_8MMA_AtomIJNS4_4SM904GMMA25MMA_64x64x16_F32F16F16_SSILNSN_5MajorE0ELSP_0ELNSN_7ScaleInE1ELSQ_1EEEEEENS4_6LayoutINS5_IJSC_SC_SC_EEENS5_IJNSA_ILi0EEESV_SV_EEEEENS5_IJNS4_10UnderscoreESY_SY_EEEEENS4_13SM90_TMA_LOADENS4_14ComposedLayoutINS4_7SwizzleILi3ELi4ELi3EEENS4_18smem_ptr_flag_bitsILi16EEENST_INS5_IJNSA_ILi8EEESG_EEENS5_IJSG_SC_EEEEEEEvNS4_8identityENS4_23SM90_TMA_LOAD_MULTICASTES1B_vS1C_EENS_8epilogue10collective6detail29Sm90TmaWarpSpecializedAdapterINS1G_15DefaultEpilogueISI_SJ_SJ_NS1F_6thread17LinearCombinationISI_Li1EffLNS1K_9ScaleType4KindE0ELNS_15FloatRoundStyleE2ESI_EENS1_15EpilogueDefaultEEEEEvvEEEEvNT_6ParamsE:
	.zero		1664


//--------------------- SYMBOLS --------------------------

	.type		.nv.reservedSmem.offset0,@object
	.size		.nv.reservedSmem.offset0,0x4
	.type		__assertfail,@function
